//
// Generated by NVIDIA NVVM Compiler
//
// Compiler Build ID: CL-36424714
// Cuda compilation tools, release 13.0, V13.0.88
// Based on NVVM 20.0.0
//

.version 9.0
.target sm_100
.address_size 64

	// .globl	_Z17Duffing_PoincareZPdS_PKdS1_S1_S1_S1_S1_S1_dj
.func  (.param .align 16 .b8 func_retval0[16]) __internal_trig_reduction_slowpathd
(
	.param .b64 __internal_trig_reduction_slowpathd_param_0
)
;
.func  (.param .b64 func_retval0) __internal_accurate_pow
(
	.param .b64 __internal_accurate_pow_param_0
)
;
.global .align 8 .b8 __cudart_i2opi_d[144] = {8, 93, 141, 31, 177, 95, 251, 107, 234, 146, 82, 138, 247, 57, 7, 61, 123, 241, 229, 235, 199, 186, 39, 117, 45, 234, 95, 158, 102, 63, 70, 79, 183, 9, 203, 39, 207, 126, 54, 109, 31, 109, 10, 90, 139, 17, 47, 239, 15, 152, 5, 222, 255, 151, 248, 31, 59, 40, 249, 189, 139, 95, 132, 156, 244, 57, 83, 131, 57, 214, 145, 57, 65, 126, 95, 180, 38, 112, 156, 233, 132, 68, 187, 46, 245, 53, 130, 232, 62, 167, 41, 177, 28, 235, 29, 254, 28, 146, 209, 9, 234, 46, 73, 6, 224, 210, 77, 66, 58, 110, 36, 183, 97, 197, 187, 222, 171, 99, 81, 254, 65, 144, 67, 60, 153, 149, 98, 219, 192, 221, 52, 245, 209, 87, 39, 252, 41, 21, 68, 78, 110, 131, 249, 162};
.global .align 16 .b8 __cudart_sin_cos_coeffs[128] = {70, 210, 176, 44, 241, 229, 90, 190, 146, 227, 172, 105, 227, 29, 199, 62, 161, 98, 219, 25, 160, 1, 42, 191, 24, 8, 17, 17, 17, 17, 129, 63, 84, 85, 85, 85, 85, 85, 197, 191, 0, 0, 0, 0, 0, 0, 0, 0, 0, 0, 0, 0, 0, 0, 0, 0, 100, 129, 253, 32, 131, 255, 168, 189, 40, 133, 239, 193, 167, 238, 33, 62, 217, 230, 6, 142, 79, 126, 146, 190, 233, 188, 221, 25, 160, 1, 250, 62, 71, 93, 193, 22, 108, 193, 86, 191, 81, 85, 85, 85, 85, 85, 165, 63, 0, 0, 0, 0, 0, 0, 224, 191, 0, 0, 0, 0, 0, 0, 240, 63};

.visible .entry _Z17Duffing_PoincareZPdS_PKdS1_S1_S1_S1_S1_S1_dj(
	.param .u64 .ptr .align 1 _Z17Duffing_PoincareZPdS_PKdS1_S1_S1_S1_S1_S1_dj_param_0,
	.param .u64 .ptr .align 1 _Z17Duffing_PoincareZPdS_PKdS1_S1_S1_S1_S1_S1_dj_param_1,
	.param .u64 .ptr .align 1 _Z17Duffing_PoincareZPdS_PKdS1_S1_S1_S1_S1_S1_dj_param_2,
	.param .u64 .ptr .align 1 _Z17Duffing_PoincareZPdS_PKdS1_S1_S1_S1_S1_S1_dj_param_3,
	.param .u64 .ptr .align 1 _Z17Duffing_PoincareZPdS_PKdS1_S1_S1_S1_S1_S1_dj_param_4,
	.param .u64 .ptr .align 1 _Z17Duffing_PoincareZPdS_PKdS1_S1_S1_S1_S1_S1_dj_param_5,
	.param .u64 .ptr .align 1 _Z17Duffing_PoincareZPdS_PKdS1_S1_S1_S1_S1_S1_dj_param_6,
	.param .u64 .ptr .align 1 _Z17Duffing_PoincareZPdS_PKdS1_S1_S1_S1_S1_S1_dj_param_7,
	.param .u64 .ptr .align 1 _Z17Duffing_PoincareZPdS_PKdS1_S1_S1_S1_S1_S1_dj_param_8,
	.param .f64 _Z17Duffing_PoincareZPdS_PKdS1_S1_S1_S1_S1_S1_dj_param_9,
	.param .u32 _Z17Duffing_PoincareZPdS_PKdS1_S1_S1_S1_S1_S1_dj_param_10
)
{
	.local .align 8 .b8 	__local_depot0[80];
	.reg .b64 	%SP;
	.reg .b64 	%SPL;
	.reg .pred 	%p<72>;
	.reg .b32 	%r<121>;
	.reg .b64 	%rd<66>;
	.reg .b64 	%fd<317>;

	mov.u64 	%SPL, __local_depot0;
	ld.param.u64 	%rd6, [_Z17Duffing_PoincareZPdS_PKdS1_S1_S1_S1_S1_S1_dj_param_2];
	ld.param.u64 	%rd7, [_Z17Duffing_PoincareZPdS_PKdS1_S1_S1_S1_S1_S1_dj_param_3];
	ld.param.u64 	%rd8, [_Z17Duffing_PoincareZPdS_PKdS1_S1_S1_S1_S1_S1_dj_param_4];
	ld.param.u64 	%rd9, [_Z17Duffing_PoincareZPdS_PKdS1_S1_S1_S1_S1_S1_dj_param_5];
	ld.param.u64 	%rd10, [_Z17Duffing_PoincareZPdS_PKdS1_S1_S1_S1_S1_S1_dj_param_6];
	ld.param.u64 	%rd11, [_Z17Duffing_PoincareZPdS_PKdS1_S1_S1_S1_S1_S1_dj_param_7];
	ld.param.u64 	%rd12, [_Z17Duffing_PoincareZPdS_PKdS1_S1_S1_S1_S1_S1_dj_param_8];
	ld.param.f64 	%fd84, [_Z17Duffing_PoincareZPdS_PKdS1_S1_S1_S1_S1_S1_dj_param_9];
	ld.param.u32 	%rd13, [_Z17Duffing_PoincareZPdS_PKdS1_S1_S1_S1_S1_S1_dj_param_10];
	add.u64 	%rd1, %SPL, 0;
	add.u64 	%rd2, %SPL, 40;
	mov.u32 	%r36, %ctaid.x;
	mov.u32 	%r37, %ctaid.y;
	mov.u32 	%r38, %nctaid.x;
	mad.lo.s32 	%r39, %r37, %r38, %r36;
	mov.u32 	%r40, %tid.x;
	mov.u32 	%r41, %ntid.x;
	mov.u32 	%r42, %tid.y;
	mad.lo.s32 	%r43, %r41, %r42, %r40;
	cvt.u64.u32 	%rd16, %r43;
	mov.u32 	%r44, %ntid.y;
	mul.lo.s32 	%r45, %r41, %r44;
	mul.wide.u32 	%rd17, %r39, %r45;
	add.s64 	%rd3, %rd17, %rd16;
	setp.ge.u64 	%p2, %rd3, %rd13;
	@%p2 bra 	$L__BB0_52;
	cvta.to.global.u64 	%rd18, %rd11;
	cvta.to.global.u64 	%rd19, %rd10;
	cvta.to.global.u64 	%rd20, %rd12;
	cvta.to.global.u64 	%rd21, %rd9;
	cvta.to.global.u64 	%rd22, %rd6;
	cvta.to.global.u64 	%rd23, %rd7;
	cvta.to.global.u64 	%rd24, %rd8;
	shl.b64 	%rd25, %rd3, 3;
	add.s64 	%rd26, %rd18, %rd25;
	ld.global.f64 	%fd1, [%rd26];
	add.s64 	%rd27, %rd19, %rd25;
	ld.global.f64 	%fd2, [%rd27];
	add.s64 	%rd28, %rd20, %rd25;
	ld.global.f64 	%fd3, [%rd28];
	add.s64 	%rd29, %rd21, %rd25;
	ld.global.f64 	%fd4, [%rd29];
	add.s64 	%rd30, %rd22, %rd25;
	ld.global.f64 	%fd304, [%rd30];
	add.s64 	%rd31, %rd23, %rd25;
	ld.global.f64 	%fd303, [%rd31];
	add.s64 	%rd32, %rd24, %rd25;
	ld.global.f64 	%fd302, [%rd32];
	mov.f64 	%fd85, 0d4008000000000000;
	{
	.reg .b32 %temp; 
	mov.b64 	{%temp, %r1}, %fd85;
	}
	and.b32  	%r2, %r1, 2146435072;
	setp.eq.s32 	%p3, %r2, 1073741824;
	setp.lt.s32 	%p4, %r1, 0;
	selp.b32 	%r3, 0, 2146435072, %p4;
	and.b32  	%r47, %r1, 2147483647;
	setp.ne.s32 	%p5, %r47, 1071644672;
	and.pred  	%p1, %p3, %p5;
	fma.rn.f64 	%fd86, %fd4, 0d4000000000000000, %fd4;
	fma.rn.f64 	%fd87, %fd4, 0d4000000000000000, %fd86;
	add.f64 	%fd88, %fd4, %fd87;
	mul.f64 	%fd8, %fd88, 0d3FC5555555555555;
	mov.b32 	%r110, 0;
	or.b32  	%r6, %r3, -2147483648;
	mov.u64 	%rd35, __cudart_sin_cos_coeffs;
	mov.u32 	%r120, %r110;
$L__BB0_2:
	mov.f64 	%fd11, %fd304;
	mov.f64 	%fd10, %fd303;
	setp.lt.s32 	%p6, %r1, 0;
	setp.eq.s32 	%p7, %r2, 1073741824;
	mul.f64 	%fd12, %fd4, %fd10;
	{
	.reg .b32 %temp; 
	mov.b64 	{%temp, %r7}, %fd11;
	}
	abs.f64 	%fd13, %fd11;
	{ // callseq 0, 0
	.param .b64 param0;
	st.param.f64 	[param0], %fd13;
	.param .b64 retval0;
	call.uni (retval0), 
	__internal_accurate_pow, 
	(
	param0
	);
	ld.param.f64 	%fd89, [retval0];
	} // callseq 0
	setp.lt.s32 	%p9, %r7, 0;
	neg.f64 	%fd91, %fd89;
	selp.f64 	%fd92, %fd91, %fd89, %p7;
	selp.f64 	%fd93, %fd92, %fd89, %p9;
	setp.eq.f64 	%p10, %fd11, 0d0000000000000000;
	selp.b32 	%r48, %r7, 0, %p7;
	or.b32  	%r49, %r48, 2146435072;
	selp.b32 	%r50, %r49, %r48, %p6;
	mov.b32 	%r51, 0;
	mov.b64 	%fd94, {%r51, %r50};
	selp.f64 	%fd305, %fd94, %fd93, %p10;
	add.f64 	%fd95, %fd11, 0d4008000000000000;
	{
	.reg .b32 %temp; 
	mov.b64 	{%temp, %r52}, %fd95;
	}
	and.b32  	%r53, %r52, 2146435072;
	setp.ne.s32 	%p11, %r53, 2146435072;
	@%p11 bra 	$L__BB0_7;
	setp.num.f64 	%p12, %fd11, %fd11;
	@%p12 bra 	$L__BB0_5;
	mov.f64 	%fd96, 0d4008000000000000;
	add.rn.f64 	%fd305, %fd11, %fd96;
	bra.uni 	$L__BB0_7;
$L__BB0_5:
	setp.neu.f64 	%p13, %fd13, 0d7FF0000000000000;
	@%p13 bra 	$L__BB0_7;
	setp.lt.s32 	%p14, %r7, 0;
	selp.b32 	%r54, %r6, %r3, %p1;
	selp.b32 	%r55, %r54, %r3, %p14;
	mov.b32 	%r56, 0;
	mov.b64 	%fd305, {%r56, %r55};
$L__BB0_7:
	setp.eq.f64 	%p15, %fd11, 0d3FF0000000000000;
	selp.f64 	%fd97, 0d3FF0000000000000, %fd305, %p15;
	sub.f64 	%fd18, %fd11, %fd97;
	mul.f64 	%fd19, %fd3, %fd302;
	abs.f64 	%fd20, %fd19;
	setp.neu.f64 	%p16, %fd20, 0d7FF0000000000000;
	@%p16 bra 	$L__BB0_9;
	mov.f64 	%fd103, 0d0000000000000000;
	mul.rn.f64 	%fd307, %fd19, %fd103;
	mov.b32 	%r113, 1;
	bra.uni 	$L__BB0_12;
$L__BB0_9:
	mul.f64 	%fd98, %fd19, 0d3FE45F306DC9C883;
	cvt.rni.s32.f64 	%r112, %fd98;
	cvt.rn.f64.s32 	%fd99, %r112;
	fma.rn.f64 	%fd100, %fd99, 0dBFF921FB54442D18, %fd19;
	fma.rn.f64 	%fd101, %fd99, 0dBC91A62633145C00, %fd100;
	fma.rn.f64 	%fd307, %fd99, 0dB97B839A252049C0, %fd101;
	setp.ltu.f64 	%p17, %fd20, 0d41E0000000000000;
	@%p17 bra 	$L__BB0_11;
	{ // callseq 1, 0
	.param .b64 param0;
	st.param.f64 	[param0], %fd19;
	.param .align 16 .b8 retval0[16];
	call.uni (retval0), 
	__internal_trig_reduction_slowpathd, 
	(
	param0
	);
	ld.param.f64 	%fd307, [retval0];
	ld.param.b32 	%r112, [retval0+8];
	} // callseq 1
$L__BB0_11:
	add.s32 	%r113, %r112, 1;
$L__BB0_12:
	setp.lt.s32 	%p18, %r1, 0;
	setp.eq.s32 	%p19, %r2, 1073741824;
	shl.b32 	%r59, %r113, 6;
	cvt.u64.u32 	%rd33, %r59;
	and.b64  	%rd34, %rd33, 64;
	add.s64 	%rd36, %rd35, %rd34;
	mul.rn.f64 	%fd104, %fd307, %fd307;
	and.b32  	%r60, %r113, 1;
	setp.eq.b32 	%p21, %r60, 1;
	selp.f64 	%fd105, 0dBDA8FF8320FD8164, 0d3DE5DB65F9785EBA, %p21;
	ld.global.nc.v2.f64 	{%fd106, %fd107}, [%rd36];
	fma.rn.f64 	%fd108, %fd105, %fd104, %fd106;
	fma.rn.f64 	%fd109, %fd108, %fd104, %fd107;
	ld.global.nc.v2.f64 	{%fd110, %fd111}, [%rd36+16];
	fma.rn.f64 	%fd112, %fd109, %fd104, %fd110;
	fma.rn.f64 	%fd113, %fd112, %fd104, %fd111;
	ld.global.nc.v2.f64 	{%fd114, %fd115}, [%rd36+32];
	fma.rn.f64 	%fd116, %fd113, %fd104, %fd114;
	fma.rn.f64 	%fd117, %fd116, %fd104, %fd115;
	fma.rn.f64 	%fd118, %fd117, %fd307, %fd307;
	fma.rn.f64 	%fd119, %fd117, %fd104, 0d3FF0000000000000;
	selp.f64 	%fd120, %fd119, %fd118, %p21;
	and.b32  	%r61, %r113, 2;
	setp.eq.s32 	%p22, %r61, 0;
	mov.f64 	%fd121, 0d0000000000000000;
	sub.f64 	%fd122, %fd121, %fd120;
	selp.f64 	%fd123, %fd120, %fd122, %p22;
	mul.f64 	%fd124, %fd1, %fd10;
	sub.f64 	%fd125, %fd18, %fd124;
	fma.rn.f64 	%fd126, %fd2, %fd123, %fd125;
	mul.f64 	%fd26, %fd4, %fd126;
	fma.rn.f64 	%fd27, %fd26, 0d3FE0000000000000, %fd10;
	mul.f64 	%fd28, %fd4, %fd27;
	fma.rn.f64 	%fd29, %fd12, 0d3FE0000000000000, %fd11;
	{
	.reg .b32 %temp; 
	mov.b64 	{%temp, %r13}, %fd29;
	}
	abs.f64 	%fd30, %fd29;
	{ // callseq 2, 0
	.param .b64 param0;
	st.param.f64 	[param0], %fd30;
	.param .b64 retval0;
	call.uni (retval0), 
	__internal_accurate_pow, 
	(
	param0
	);
	ld.param.f64 	%fd127, [retval0];
	} // callseq 2
	setp.lt.s32 	%p23, %r13, 0;
	neg.f64 	%fd129, %fd127;
	selp.f64 	%fd130, %fd129, %fd127, %p19;
	selp.f64 	%fd131, %fd130, %fd127, %p23;
	setp.eq.f64 	%p24, %fd29, 0d0000000000000000;
	selp.b32 	%r62, %r13, 0, %p19;
	or.b32  	%r63, %r62, 2146435072;
	selp.b32 	%r64, %r63, %r62, %p18;
	mov.b32 	%r65, 0;
	mov.b64 	%fd132, {%r65, %r64};
	selp.f64 	%fd308, %fd132, %fd131, %p24;
	add.f64 	%fd133, %fd29, 0d4008000000000000;
	{
	.reg .b32 %temp; 
	mov.b64 	{%temp, %r66}, %fd133;
	}
	and.b32  	%r67, %r66, 2146435072;
	setp.ne.s32 	%p25, %r67, 2146435072;
	@%p25 bra 	$L__BB0_17;
	setp.num.f64 	%p26, %fd29, %fd29;
	@%p26 bra 	$L__BB0_15;
	mov.f64 	%fd134, 0d4008000000000000;
	add.rn.f64 	%fd308, %fd29, %fd134;
	bra.uni 	$L__BB0_17;
$L__BB0_15:
	setp.neu.f64 	%p27, %fd30, 0d7FF0000000000000;
	@%p27 bra 	$L__BB0_17;
	setp.lt.s32 	%p28, %r13, 0;
	selp.b32 	%r68, %r6, %r3, %p1;
	selp.b32 	%r69, %r68, %r3, %p28;
	mov.b32 	%r70, 0;
	mov.b64 	%fd308, {%r70, %r69};
$L__BB0_17:
	setp.eq.f64 	%p29, %fd29, 0d3FF0000000000000;
	selp.f64 	%fd135, 0d3FF0000000000000, %fd308, %p29;
	sub.f64 	%fd136, %fd29, %fd135;
	mul.f64 	%fd137, %fd1, %fd27;
	sub.f64 	%fd35, %fd136, %fd137;
	fma.rn.f64 	%fd138, %fd4, 0d3FE0000000000000, %fd302;
	mul.f64 	%fd36, %fd3, %fd138;
	abs.f64 	%fd37, %fd36;
	setp.neu.f64 	%p30, %fd37, 0d7FF0000000000000;
	@%p30 bra 	$L__BB0_19;
	mov.f64 	%fd144, 0d0000000000000000;
	mul.rn.f64 	%fd310, %fd36, %fd144;
	mov.b32 	%r115, 1;
	bra.uni 	$L__BB0_22;
$L__BB0_19:
	mul.f64 	%fd139, %fd36, 0d3FE45F306DC9C883;
	cvt.rni.s32.f64 	%r114, %fd139;
	cvt.rn.f64.s32 	%fd140, %r114;
	fma.rn.f64 	%fd141, %fd140, 0dBFF921FB54442D18, %fd36;
	fma.rn.f64 	%fd142, %fd140, 0dBC91A62633145C00, %fd141;
	fma.rn.f64 	%fd310, %fd140, 0dB97B839A252049C0, %fd142;
	setp.ltu.f64 	%p31, %fd37, 0d41E0000000000000;
	@%p31 bra 	$L__BB0_21;
	{ // callseq 3, 0
	.param .b64 param0;
	st.param.f64 	[param0], %fd36;
	.param .align 16 .b8 retval0[16];
	call.uni (retval0), 
	__internal_trig_reduction_slowpathd, 
	(
	param0
	);
	ld.param.f64 	%fd310, [retval0];
	ld.param.b32 	%r114, [retval0+8];
	} // callseq 3
$L__BB0_21:
	add.s32 	%r115, %r114, 1;
$L__BB0_22:
	setp.lt.s32 	%p32, %r1, 0;
	setp.eq.s32 	%p33, %r2, 1073741824;
	shl.b32 	%r73, %r115, 6;
	cvt.u64.u32 	%rd37, %r73;
	and.b64  	%rd38, %rd37, 64;
	add.s64 	%rd40, %rd35, %rd38;
	mul.rn.f64 	%fd145, %fd310, %fd310;
	and.b32  	%r74, %r115, 1;
	setp.eq.b32 	%p35, %r74, 1;
	selp.f64 	%fd146, 0dBDA8FF8320FD8164, 0d3DE5DB65F9785EBA, %p35;
	ld.global.nc.v2.f64 	{%fd147, %fd148}, [%rd40];
	fma.rn.f64 	%fd149, %fd146, %fd145, %fd147;
	fma.rn.f64 	%fd150, %fd149, %fd145, %fd148;
	ld.global.nc.v2.f64 	{%fd151, %fd152}, [%rd40+16];
	fma.rn.f64 	%fd153, %fd150, %fd145, %fd151;
	fma.rn.f64 	%fd154, %fd153, %fd145, %fd152;
	ld.global.nc.v2.f64 	{%fd155, %fd156}, [%rd40+32];
	fma.rn.f64 	%fd157, %fd154, %fd145, %fd155;
	fma.rn.f64 	%fd158, %fd157, %fd145, %fd156;
	fma.rn.f64 	%fd159, %fd158, %fd310, %fd310;
	fma.rn.f64 	%fd160, %fd158, %fd145, 0d3FF0000000000000;
	selp.f64 	%fd161, %fd160, %fd159, %p35;
	and.b32  	%r75, %r115, 2;
	setp.eq.s32 	%p36, %r75, 0;
	mov.f64 	%fd162, 0d0000000000000000;
	sub.f64 	%fd163, %fd162, %fd161;
	selp.f64 	%fd164, %fd161, %fd163, %p36;
	mul.f64 	%fd43, %fd2, %fd164;
	add.f64 	%fd165, %fd35, %fd43;
	mul.f64 	%fd44, %fd4, %fd165;
	fma.rn.f64 	%fd45, %fd44, 0d3FE0000000000000, %fd10;
	mul.f64 	%fd46, %fd4, %fd45;
	fma.rn.f64 	%fd47, %fd28, 0d3FE0000000000000, %fd11;
	{
	.reg .b32 %temp; 
	mov.b64 	{%temp, %r19}, %fd47;
	}
	abs.f64 	%fd48, %fd47;
	{ // callseq 4, 0
	.param .b64 param0;
	st.param.f64 	[param0], %fd48;
	.param .b64 retval0;
	call.uni (retval0), 
	__internal_accurate_pow, 
	(
	param0
	);
	ld.param.f64 	%fd166, [retval0];
	} // callseq 4
	setp.lt.s32 	%p37, %r19, 0;
	neg.f64 	%fd168, %fd166;
	selp.f64 	%fd169, %fd168, %fd166, %p33;
	selp.f64 	%fd170, %fd169, %fd166, %p37;
	setp.eq.f64 	%p38, %fd47, 0d0000000000000000;
	selp.b32 	%r76, %r19, 0, %p33;
	or.b32  	%r77, %r76, 2146435072;
	selp.b32 	%r78, %r77, %r76, %p32;
	mov.b32 	%r79, 0;
	mov.b64 	%fd171, {%r79, %r78};
	selp.f64 	%fd311, %fd171, %fd170, %p38;
	add.f64 	%fd172, %fd47, 0d4008000000000000;
	{
	.reg .b32 %temp; 
	mov.b64 	{%temp, %r80}, %fd172;
	}
	and.b32  	%r81, %r80, 2146435072;
	setp.ne.s32 	%p39, %r81, 2146435072;
	@%p39 bra 	$L__BB0_27;
	setp.num.f64 	%p40, %fd47, %fd47;
	@%p40 bra 	$L__BB0_25;
	mov.f64 	%fd173, 0d4008000000000000;
	add.rn.f64 	%fd311, %fd47, %fd173;
	bra.uni 	$L__BB0_27;
$L__BB0_25:
	setp.neu.f64 	%p41, %fd48, 0d7FF0000000000000;
	@%p41 bra 	$L__BB0_27;
	selp.b32 	%r82, %r6, %r3, %p1;
	selp.b32 	%r83, %r82, %r3, %p37;
	mov.b32 	%r84, 0;
	mov.b64 	%fd311, {%r84, %r83};
$L__BB0_27:
	setp.eq.f64 	%p46, %fd47, 0d3FF0000000000000;
	selp.f64 	%fd174, 0d3FF0000000000000, %fd311, %p46;
	sub.f64 	%fd175, %fd47, %fd174;
	mul.f64 	%fd176, %fd1, %fd45;
	sub.f64 	%fd177, %fd175, %fd176;
	add.f64 	%fd178, %fd43, %fd177;
	mul.f64 	%fd53, %fd4, %fd178;
	add.f64 	%fd54, %fd10, %fd53;
	add.f64 	%fd55, %fd11, %fd46;
	{
	.reg .b32 %temp; 
	mov.b64 	{%temp, %r20}, %fd55;
	}
	abs.f64 	%fd56, %fd55;
	{ // callseq 5, 0
	.param .b64 param0;
	st.param.f64 	[param0], %fd56;
	.param .b64 retval0;
	call.uni (retval0), 
	__internal_accurate_pow, 
	(
	param0
	);
	ld.param.f64 	%fd179, [retval0];
	} // callseq 5
	setp.lt.s32 	%p47, %r20, 0;
	neg.f64 	%fd181, %fd179;
	selp.f64 	%fd182, %fd181, %fd179, %p33;
	selp.f64 	%fd183, %fd182, %fd179, %p47;
	setp.eq.f64 	%p48, %fd55, 0d0000000000000000;
	selp.b32 	%r85, %r20, 0, %p33;
	or.b32  	%r86, %r85, 2146435072;
	selp.b32 	%r87, %r86, %r85, %p32;
	mov.b32 	%r88, 0;
	mov.b64 	%fd184, {%r88, %r87};
	selp.f64 	%fd312, %fd184, %fd183, %p48;
	add.f64 	%fd185, %fd55, 0d4008000000000000;
	{
	.reg .b32 %temp; 
	mov.b64 	{%temp, %r89}, %fd185;
	}
	and.b32  	%r90, %r89, 2146435072;
	setp.ne.s32 	%p49, %r90, 2146435072;
	@%p49 bra 	$L__BB0_32;
	setp.num.f64 	%p50, %fd55, %fd55;
	@%p50 bra 	$L__BB0_30;
	mov.f64 	%fd186, 0d4008000000000000;
	add.rn.f64 	%fd312, %fd55, %fd186;
	bra.uni 	$L__BB0_32;
$L__BB0_30:
	setp.neu.f64 	%p51, %fd56, 0d7FF0000000000000;
	@%p51 bra 	$L__BB0_32;
	or.b32  	%r91, %r3, -2147483648;
	selp.b32 	%r92, %r91, %r3, %p1;
	selp.b32 	%r93, %r92, %r3, %p47;
	mov.b32 	%r94, 0;
	mov.b64 	%fd312, {%r94, %r93};
$L__BB0_32:
	setp.eq.f64 	%p53, %fd55, 0d3FF0000000000000;
	selp.f64 	%fd187, 0d3FF0000000000000, %fd312, %p53;
	sub.f64 	%fd188, %fd55, %fd187;
	mul.f64 	%fd189, %fd1, %fd54;
	sub.f64 	%fd61, %fd188, %fd189;
	add.f64 	%fd190, %fd4, %fd302;
	mul.f64 	%fd62, %fd3, %fd190;
	abs.f64 	%fd63, %fd62;
	setp.neu.f64 	%p54, %fd63, 0d7FF0000000000000;
	@%p54 bra 	$L__BB0_34;
	mov.f64 	%fd196, 0d0000000000000000;
	mul.rn.f64 	%fd314, %fd62, %fd196;
	mov.b32 	%r117, 1;
	bra.uni 	$L__BB0_37;
$L__BB0_34:
	mul.f64 	%fd191, %fd62, 0d3FE45F306DC9C883;
	cvt.rni.s32.f64 	%r116, %fd191;
	cvt.rn.f64.s32 	%fd192, %r116;
	fma.rn.f64 	%fd193, %fd192, 0dBFF921FB54442D18, %fd62;
	fma.rn.f64 	%fd194, %fd192, 0dBC91A62633145C00, %fd193;
	fma.rn.f64 	%fd314, %fd192, 0dB97B839A252049C0, %fd194;
	setp.ltu.f64 	%p55, %fd63, 0d41E0000000000000;
	@%p55 bra 	$L__BB0_36;
	{ // callseq 6, 0
	.param .b64 param0;
	st.param.f64 	[param0], %fd62;
	.param .align 16 .b8 retval0[16];
	call.uni (retval0), 
	__internal_trig_reduction_slowpathd, 
	(
	param0
	);
	ld.param.f64 	%fd314, [retval0];
	ld.param.b32 	%r116, [retval0+8];
	} // callseq 6
$L__BB0_36:
	add.s32 	%r117, %r116, 1;
$L__BB0_37:
	shl.b32 	%r97, %r117, 6;
	cvt.u64.u32 	%rd41, %r97;
	and.b64  	%rd42, %rd41, 64;
	mov.u64 	%rd43, __cudart_sin_cos_coeffs;
	add.s64 	%rd44, %rd43, %rd42;
	mul.rn.f64 	%fd197, %fd314, %fd314;
	and.b32  	%r98, %r117, 1;
	setp.eq.b32 	%p56, %r98, 1;
	selp.f64 	%fd198, 0dBDA8FF8320FD8164, 0d3DE5DB65F9785EBA, %p56;
	ld.global.nc.v2.f64 	{%fd199, %fd200}, [%rd44];
	fma.rn.f64 	%fd201, %fd198, %fd197, %fd199;
	fma.rn.f64 	%fd202, %fd201, %fd197, %fd200;
	ld.global.nc.v2.f64 	{%fd203, %fd204}, [%rd44+16];
	fma.rn.f64 	%fd205, %fd202, %fd197, %fd203;
	fma.rn.f64 	%fd206, %fd205, %fd197, %fd204;
	ld.global.nc.v2.f64 	{%fd207, %fd208}, [%rd44+32];
	fma.rn.f64 	%fd209, %fd206, %fd197, %fd207;
	fma.rn.f64 	%fd210, %fd209, %fd197, %fd208;
	fma.rn.f64 	%fd211, %fd210, %fd314, %fd314;
	fma.rn.f64 	%fd212, %fd210, %fd197, 0d3FF0000000000000;
	selp.f64 	%fd213, %fd212, %fd211, %p56;
	and.b32  	%r99, %r117, 2;
	setp.eq.s32 	%p57, %r99, 0;
	mov.f64 	%fd214, 0d0000000000000000;
	sub.f64 	%fd215, %fd214, %fd213;
	selp.f64 	%fd216, %fd213, %fd215, %p57;
	fma.rn.f64 	%fd217, %fd2, %fd216, %fd61;
	fma.rn.f64 	%fd218, %fd28, 0d4000000000000000, %fd12;
	fma.rn.f64 	%fd219, %fd46, 0d4000000000000000, %fd218;
	fma.rn.f64 	%fd220, %fd4, %fd54, %fd219;
	fma.rn.f64 	%fd304, %fd220, 0d3FC5555555555555, %fd11;
	fma.rn.f64 	%fd221, %fd44, 0d4000000000000000, %fd26;
	fma.rn.f64 	%fd222, %fd53, 0d4000000000000000, %fd221;
	fma.rn.f64 	%fd223, %fd4, %fd217, %fd222;
	fma.rn.f64 	%fd303, %fd223, 0d3FC5555555555555, %fd10;
	add.f64 	%fd302, %fd8, %fd302;
	add.s32 	%r110, %r110, 1;
	setp.lt.u32 	%p58, %r110, 2;
	@%p58 bra 	$L__BB0_50;
	setp.neu.f64 	%p59, %fd20, 0d7FF0000000000000;
	@%p59 bra 	$L__BB0_40;
	mov.f64 	%fd229, 0d0000000000000000;
	mul.rn.f64 	%fd315, %fd19, %fd229;
	mov.b32 	%r118, 0;
	bra.uni 	$L__BB0_42;
$L__BB0_40:
	mul.f64 	%fd224, %fd19, 0d3FE45F306DC9C883;
	cvt.rni.s32.f64 	%r118, %fd224;
	cvt.rn.f64.s32 	%fd225, %r118;
	fma.rn.f64 	%fd226, %fd225, 0dBFF921FB54442D18, %fd19;
	fma.rn.f64 	%fd227, %fd225, 0dBC91A62633145C00, %fd226;
	fma.rn.f64 	%fd315, %fd225, 0dB97B839A252049C0, %fd227;
	setp.ltu.f64 	%p60, %fd20, 0d41E0000000000000;
	@%p60 bra 	$L__BB0_42;
	{ // callseq 7, 0
	.param .b64 param0;
	st.param.f64 	[param0], %fd19;
	.param .align 16 .b8 retval0[16];
	call.uni (retval0), 
	__internal_trig_reduction_slowpathd, 
	(
	param0
	);
	ld.param.f64 	%fd315, [retval0];
	ld.param.b32 	%r118, [retval0+8];
	} // callseq 7
$L__BB0_42:
	shl.b32 	%r102, %r118, 6;
	cvt.u64.u32 	%rd45, %r102;
	and.b64  	%rd46, %rd45, 64;
	add.s64 	%rd48, %rd43, %rd46;
	mul.rn.f64 	%fd230, %fd315, %fd315;
	and.b32  	%r103, %r118, 1;
	setp.eq.b32 	%p61, %r103, 1;
	selp.f64 	%fd231, 0dBDA8FF8320FD8164, 0d3DE5DB65F9785EBA, %p61;
	ld.global.nc.v2.f64 	{%fd232, %fd233}, [%rd48];
	fma.rn.f64 	%fd234, %fd231, %fd230, %fd232;
	fma.rn.f64 	%fd235, %fd234, %fd230, %fd233;
	ld.global.nc.v2.f64 	{%fd236, %fd237}, [%rd48+16];
	fma.rn.f64 	%fd238, %fd235, %fd230, %fd236;
	fma.rn.f64 	%fd239, %fd238, %fd230, %fd237;
	ld.global.nc.v2.f64 	{%fd240, %fd241}, [%rd48+32];
	fma.rn.f64 	%fd242, %fd239, %fd230, %fd240;
	fma.rn.f64 	%fd243, %fd242, %fd230, %fd241;
	fma.rn.f64 	%fd244, %fd243, %fd315, %fd315;
	fma.rn.f64 	%fd245, %fd243, %fd230, 0d3FF0000000000000;
	selp.f64 	%fd246, %fd245, %fd244, %p61;
	and.b32  	%r104, %r118, 2;
	setp.eq.s32 	%p62, %r104, 0;
	mov.f64 	%fd247, 0d0000000000000000;
	sub.f64 	%fd248, %fd247, %fd246;
	selp.f64 	%fd76, %fd246, %fd248, %p62;
	mul.f64 	%fd77, %fd3, %fd302;
	abs.f64 	%fd78, %fd77;
	setp.neu.f64 	%p63, %fd78, 0d7FF0000000000000;
	@%p63 bra 	$L__BB0_44;
	mov.f64 	%fd254, 0d0000000000000000;
	mul.rn.f64 	%fd316, %fd77, %fd254;
	mov.b32 	%r119, 0;
	bra.uni 	$L__BB0_46;
$L__BB0_44:
	mul.f64 	%fd249, %fd77, 0d3FE45F306DC9C883;
	cvt.rni.s32.f64 	%r119, %fd249;
	cvt.rn.f64.s32 	%fd250, %r119;
	fma.rn.f64 	%fd251, %fd250, 0dBFF921FB54442D18, %fd77;
	fma.rn.f64 	%fd252, %fd250, 0dBC91A62633145C00, %fd251;
	fma.rn.f64 	%fd316, %fd250, 0dB97B839A252049C0, %fd252;
	setp.ltu.f64 	%p64, %fd78, 0d41E0000000000000;
	@%p64 bra 	$L__BB0_46;
	{ // callseq 8, 0
	.param .b64 param0;
	st.param.f64 	[param0], %fd77;
	.param .align 16 .b8 retval0[16];
	call.uni (retval0), 
	__internal_trig_reduction_slowpathd, 
	(
	param0
	);
	ld.param.f64 	%fd316, [retval0];
	ld.param.b32 	%r119, [retval0+8];
	} // callseq 8
$L__BB0_46:
	shl.b32 	%r107, %r119, 6;
	cvt.u64.u32 	%rd49, %r107;
	and.b64  	%rd50, %rd49, 64;
	add.s64 	%rd52, %rd43, %rd50;
	mul.rn.f64 	%fd255, %fd316, %fd316;
	and.b32  	%r108, %r119, 1;
	setp.eq.b32 	%p65, %r108, 1;
	selp.f64 	%fd256, 0dBDA8FF8320FD8164, 0d3DE5DB65F9785EBA, %p65;
	ld.global.nc.v2.f64 	{%fd257, %fd258}, [%rd52];
	fma.rn.f64 	%fd259, %fd256, %fd255, %fd257;
	fma.rn.f64 	%fd260, %fd259, %fd255, %fd258;
	ld.global.nc.v2.f64 	{%fd261, %fd262}, [%rd52+16];
	fma.rn.f64 	%fd263, %fd260, %fd255, %fd261;
	fma.rn.f64 	%fd264, %fd263, %fd255, %fd262;
	ld.global.nc.v2.f64 	{%fd265, %fd266}, [%rd52+32];
	fma.rn.f64 	%fd267, %fd264, %fd255, %fd265;
	fma.rn.f64 	%fd268, %fd267, %fd255, %fd266;
	fma.rn.f64 	%fd269, %fd268, %fd316, %fd316;
	fma.rn.f64 	%fd270, %fd268, %fd255, 0d3FF0000000000000;
	selp.f64 	%fd271, %fd270, %fd269, %p65;
	and.b32  	%r109, %r119, 2;
	setp.eq.s32 	%p66, %r109, 0;
	mov.f64 	%fd272, 0d0000000000000000;
	sub.f64 	%fd273, %fd272, %fd271;
	selp.f64 	%fd83, %fd271, %fd273, %p66;
	setp.neu.f64 	%p67, %fd76, %fd84;
	@%p67 bra 	$L__BB0_48;
	mul.wide.s32 	%rd56, %r120, 8;
	add.s64 	%rd57, %rd1, %rd56;
	st.local.f64 	[%rd57], %fd11;
	add.s64 	%rd58, %rd2, %rd56;
	st.local.f64 	[%rd58], %fd10;
	add.s32 	%r120, %r120, 1;
	bra.uni 	$L__BB0_50;
$L__BB0_48:
	setp.gtu.f64 	%p68, %fd76, %fd84;
	setp.ltu.f64 	%p69, %fd83, %fd84;
	or.pred  	%p70, %p68, %p69;
	@%p70 bra 	$L__BB0_50;
	sub.f64 	%fd274, %fd83, %fd76;
	sub.f64 	%fd275, %fd304, %fd11;
	div.rn.f64 	%fd276, %fd274, %fd275;
	add.f64 	%fd277, %fd76, %fd83;
	add.f64 	%fd278, %fd11, %fd304;
	mul.f64 	%fd279, %fd278, %fd276;
	sub.f64 	%fd280, %fd277, %fd279;
	mul.f64 	%fd281, %fd280, 0d3FE0000000000000;
	sub.f64 	%fd282, %fd84, %fd281;
	div.rn.f64 	%fd283, %fd282, %fd276;
	mul.wide.s32 	%rd53, %r120, 8;
	add.s64 	%rd54, %rd1, %rd53;
	st.local.f64 	[%rd54], %fd283;
	sub.f64 	%fd284, %fd303, %fd10;
	div.rn.f64 	%fd285, %fd274, %fd284;
	add.f64 	%fd286, %fd10, %fd303;
	mul.f64 	%fd287, %fd286, %fd285;
	sub.f64 	%fd288, %fd277, %fd287;
	mul.f64 	%fd289, %fd288, 0d3FE0000000000000;
	sub.f64 	%fd290, %fd84, %fd289;
	div.rn.f64 	%fd291, %fd290, %fd285;
	add.s64 	%rd55, %rd2, %rd53;
	st.local.f64 	[%rd55], %fd291;
	add.s32 	%r120, %r120, 1;
$L__BB0_50:
	setp.lt.s32 	%p71, %r120, 6;
	@%p71 bra 	$L__BB0_2;
	ld.param.u64 	%rd65, [_Z17Duffing_PoincareZPdS_PKdS1_S1_S1_S1_S1_S1_dj_param_1];
	ld.param.u64 	%rd64, [_Z17Duffing_PoincareZPdS_PKdS1_S1_S1_S1_S1_S1_dj_param_0];
	ld.local.f64 	%fd292, [%rd1];
	cvta.to.global.u64 	%rd59, %rd64;
	mul.lo.s64 	%rd60, %rd3, 40;
	add.s64 	%rd61, %rd59, %rd60;
	st.global.f64 	[%rd61], %fd292;
	ld.local.f64 	%fd293, [%rd2];
	cvta.to.global.u64 	%rd62, %rd65;
	add.s64 	%rd63, %rd62, %rd60;
	st.global.f64 	[%rd63], %fd293;
	ld.local.f64 	%fd294, [%rd1+8];
	st.global.f64 	[%rd61+8], %fd294;
	ld.local.f64 	%fd295, [%rd2+8];
	st.global.f64 	[%rd63+8], %fd295;
	ld.local.f64 	%fd296, [%rd1+16];
	st.global.f64 	[%rd61+16], %fd296;
	ld.local.f64 	%fd297, [%rd2+16];
	st.global.f64 	[%rd63+16], %fd297;
	ld.local.f64 	%fd298, [%rd1+24];
	st.global.f64 	[%rd61+24], %fd298;
	ld.local.f64 	%fd299, [%rd2+24];
	st.global.f64 	[%rd63+24], %fd299;
	ld.local.f64 	%fd300, [%rd1+32];
	st.global.f64 	[%rd61+32], %fd300;
	ld.local.f64 	%fd301, [%rd2+32];
	st.global.f64 	[%rd63+32], %fd301;
$L__BB0_52:
	ret;

}
.func  (.param .align 16 .b8 func_retval0[16]) __internal_trig_reduction_slowpathd(
	.param .b64 __internal_trig_reduction_slowpathd_param_0
)
{
	.local .align 8 .b8 	__local_depot1[40];
	.reg .b64 	%SP;
	.reg .b64 	%SPL;
	.reg .pred 	%p<10>;
	.reg .b32 	%r<47>;
	.reg .b64 	%rd<74>;
	.reg .b64 	%fd<5>;

	mov.u64 	%SPL, __local_depot1;
	ld.param.f64 	%fd4, [__internal_trig_reduction_slowpathd_param_0];
	add.u64 	%rd1, %SPL, 0;
	{
	.reg .b32 %temp; 
	mov.b64 	{%temp, %r1}, %fd4;
	}
	shr.u32 	%r2, %r1, 20;
	and.b32  	%r3, %r2, 2047;
	setp.eq.s32 	%p1, %r3, 2047;
	mov.b32 	%r46, 0;
	@%p1 bra 	$L__BB1_9;
	add.s32 	%r20, %r3, -1024;
	mov.b64 	%rd20, %fd4;
	shl.b64 	%rd2, %rd20, 11;
	shr.u32 	%r4, %r20, 6;
	sub.s32 	%r45, 15, %r4;
	sub.s32 	%r21, 19, %r4;
	setp.lt.u32 	%p2, %r20, 128;
	selp.b32 	%r6, 18, %r21, %p2;
	setp.ge.s32 	%p3, %r45, %r6;
	mov.b64 	%rd70, 0;
	@%p3 bra 	$L__BB1_4;
	add.s32 	%r23, %r6, %r4;
	neg.s32 	%r43, %r23;
	or.b64  	%rd3, %rd2, -9223372036854775808;
	mov.b64 	%rd70, 0;
	mov.b32 	%r42, 0;
	mov.u64 	%rd25, __cudart_i2opi_d;
	mov.u32 	%r44, %r45;
$L__BB1_3:
	.pragma "nounroll";
	mul.wide.s32 	%rd22, %r42, 8;
	add.s64 	%rd23, %rd1, %rd22;
	mul.wide.s32 	%rd24, %r44, 8;
	add.s64 	%rd26, %rd25, %rd24;
	ld.global.nc.u64 	%rd27, [%rd26];
	{
	.reg .u32 %r0, %r1, %r2, %r3, %alo, %ahi, %blo, %bhi, %clo, %chi;
	mov.b64 	{%alo,%ahi}, %rd27;
	mov.b64 	{%blo,%bhi}, %rd3;
	mov.b64 	{%clo,%chi}, %rd70;
	mad.lo.cc.u32 	%r0, %alo, %blo, %clo;
	madc.hi.cc.u32 	%r1, %alo, %blo, %chi;
	madc.hi.u32 	%r2, %alo, %bhi, 0;
	mad.lo.cc.u32 	%r1, %alo, %bhi, %r1;
	madc.hi.cc.u32 	%r2, %ahi, %blo, %r2;
	madc.hi.u32 	%r3, %ahi, %bhi, 0;
	mad.lo.cc.u32 	%r1, %ahi, %blo, %r1;
	madc.lo.cc.u32 	%r2, %ahi, %bhi, %r2;
	addc.u32 	%r3, %r3, 0;
	mov.b64 	%rd28, {%r0,%r1};
	mov.b64 	%rd70, {%r2,%r3};
	}
	st.local.u64 	[%rd23], %rd28;
	add.s32 	%r44, %r44, 1;
	add.s32 	%r43, %r43, 1;
	add.s32 	%r42, %r42, 1;
	setp.ne.s32 	%p4, %r43, -15;
	mov.u32 	%r45, %r6;
	@%p4 bra 	$L__BB1_3;
$L__BB1_4:
	cvt.s64.s32 	%rd29, %r45;
	cvt.u64.u32 	%rd30, %r4;
	add.s64 	%rd31, %rd30, %rd29;
	shl.b64 	%rd32, %rd31, 3;
	add.s64 	%rd33, %rd1, %rd32;
	st.local.u64 	[%rd33+-120], %rd70;
	and.b32  	%r15, %r2, 63;
	ld.local.u64 	%rd72, [%rd1+16];
	ld.local.u64 	%rd71, [%rd1+24];
	setp.eq.s32 	%p5, %r15, 0;
	@%p5 bra 	$L__BB1_6;
	shl.b64 	%rd34, %rd71, %r15;
	shr.u64 	%rd35, %rd72, 1;
	xor.b32  	%r24, %r15, 63;
	shr.u64 	%rd36, %rd35, %r24;
	or.b64  	%rd71, %rd34, %rd36;
	ld.local.u64 	%rd37, [%rd1+8];
	shl.b64 	%rd38, %rd72, %r15;
	shr.u64 	%rd39, %rd37, 1;
	shr.u64 	%rd40, %rd39, %r24;
	or.b64  	%rd72, %rd38, %rd40;
$L__BB1_6:
	and.b32  	%r25, %r1, -2147483648;
	shr.u64 	%rd41, %rd71, 62;
	cvt.u32.u64 	%r26, %rd41;
	mov.b64 	{%r27, %r28}, %rd71;
	mov.b64 	{%r29, %r30}, %rd72;
	shf.l.wrap.b32 	%r31, %r30, %r27, 2;
	shf.l.wrap.b32 	%r32, %r27, %r28, 2;
	mov.b64 	%rd42, {%r31, %r32};
	shl.b64 	%rd43, %rd72, 2;
	shr.u64 	%rd44, %rd42, 63;
	cvt.u32.u64 	%r33, %rd44;
	add.s32 	%r34, %r33, %r26;
	setp.eq.s32 	%p6, %r25, 0;
	neg.s32 	%r35, %r34;
	selp.b32 	%r46, %r34, %r35, %p6;
	setp.gt.s64 	%p7, %rd42, -1;
	mov.b64 	%rd45, 0;
	{
	.reg .u32 %r0, %r1, %r2, %r3, %a0, %a1, %a2, %a3, %b0, %b1, %b2, %b3;
	mov.b64 	{%a0,%a1}, %rd45;
	mov.b64 	{%a2,%a3}, %rd45;
	mov.b64 	{%b0,%b1}, %rd43;
	mov.b64 	{%b2,%b3}, %rd42;
	sub.cc.u32 	%r0, %a0, %b0;
	subc.cc.u32 	%r1, %a1, %b1;
	subc.cc.u32 	%r2, %a2, %b2;
	subc.u32 	%r3, %a3, %b3;
	mov.b64 	%rd46, {%r0,%r1};
	mov.b64 	%rd47, {%r2,%r3};
	}
	xor.b32  	%r36, %r25, -2147483648;
	selp.b64 	%rd73, %rd42, %rd47, %p7;
	selp.b64 	%rd14, %rd43, %rd46, %p7;
	selp.b32 	%r17, %r25, %r36, %p7;
	clz.b64 	%r37, %rd73;
	cvt.u64.u32 	%rd15, %r37;
	setp.eq.s32 	%p8, %r37, 0;
	@%p8 bra 	$L__BB1_8;
	cvt.u32.u64 	%r38, %rd15;
	and.b32  	%r39, %r38, 63;
	shl.b64 	%rd48, %rd73, %r39;
	shr.u64 	%rd49, %rd14, 1;
	not.b32 	%r40, %r38;
	and.b32  	%r41, %r40, 63;
	shr.u64 	%rd50, %rd49, %r41;
	or.b64  	%rd73, %rd48, %rd50;
$L__BB1_8:
	mov.b64 	%rd51, -3958705157555305931;
	{
	.reg .u32 %r0, %r1, %r2, %r3, %alo, %ahi, %blo, %bhi;
	mov.b64 	{%alo,%ahi}, %rd73;
	mov.b64 	{%blo,%bhi}, %rd51;
	mul.lo.u32 	%r0, %alo, %blo;
	mul.hi.u32 	%r1, %alo, %blo;
	mad.lo.cc.u32 	%r1, %alo, %bhi, %r1;
	madc.hi.u32 	%r2, %alo, %bhi, 0;
	mad.lo.cc.u32 	%r1, %ahi, %blo, %r1;
	madc.hi.cc.u32 	%r2, %ahi, %blo, %r2;
	madc.hi.u32 	%r3, %ahi, %bhi, 0;
	mad.lo.cc.u32 	%r2, %ahi, %bhi, %r2;
	addc.u32 	%r3, %r3, 0;
	mov.b64 	%rd52, {%r0,%r1};
	mov.b64 	%rd53, {%r2,%r3};
	}
	setp.gt.s64 	%p9, %rd53, 0;
	{
	.reg .u32 %r0, %r1, %r2, %r3, %a0, %a1, %a2, %a3, %b0, %b1, %b2, %b3;
	mov.b64 	{%a0,%a1}, %rd52;
	mov.b64 	{%a2,%a3}, %rd53;
	mov.b64 	{%b0,%b1}, %rd52;
	mov.b64 	{%b2,%b3}, %rd53;
	add.cc.u32 	%r0, %a0, %b0;
	addc.cc.u32 	%r1, %a1, %b1;
	addc.cc.u32 	%r2, %a2, %b2;
	addc.u32 	%r3, %a3, %b3;
	mov.b64 	%rd54, {%r0,%r1};
	mov.b64 	%rd55, {%r2,%r3};
	}
	selp.b64 	%rd56, %rd55, %rd53, %p9;
	selp.s64 	%rd57, -1, 0, %p9;
	sub.s64 	%rd58, %rd57, %rd15;
	cvt.u64.u32 	%rd59, %r17;
	shl.b64 	%rd60, %rd59, 32;
	add.s64 	%rd61, %rd56, 1;
	shr.u64 	%rd62, %rd61, 10;
	add.s64 	%rd63, %rd62, 1;
	shr.u64 	%rd64, %rd63, 1;
	shl.b64 	%rd65, %rd58, 52;
	add.s64 	%rd66, %rd65, %rd64;
	add.s64 	%rd67, %rd66, 4602678819172646912;
	or.b64  	%rd68, %rd67, %rd60;
	mov.b64 	%fd4, %rd68;
$L__BB1_9:
	st.param.f64 	[func_retval0], %fd4;
	st.param.b32 	[func_retval0+8], %r46;
	ret;

}
.func  (.param .b64 func_retval0) __internal_accurate_pow(
	.param .b64 __internal_accurate_pow_param_0
)
{
	.reg .pred 	%p<8>;
	.reg .b32 	%r<49>;
	.reg .b32 	%f<3>;
	.reg .b64 	%fd<109>;

	ld.param.f64 	%fd10, [__internal_accurate_pow_param_0];
	{
	.reg .b32 %temp; 
	mov.b64 	{%temp, %r46}, %fd10;
	}
	{
	.reg .b32 %temp; 
	mov.b64 	{%r45, %temp}, %fd10;
	}
	shr.u32 	%r47, %r46, 20;
	setp.gt.u32 	%p1, %r46, 1048575;
	@%p1 bra 	$L__BB2_2;
	mul.f64 	%fd11, %fd10, 0d4350000000000000;
	{
	.reg .b32 %temp; 
	mov.b64 	{%temp, %r46}, %fd11;
	}
	{
	.reg .b32 %temp; 
	mov.b64 	{%r45, %temp}, %fd11;
	}
	shr.u32 	%r16, %r46, 20;
	add.s32 	%r47, %r16, -54;
$L__BB2_2:
	add.s32 	%r48, %r47, -1023;
	and.b32  	%r17, %r46, -2146435073;
	or.b32  	%r18, %r17, 1072693248;
	mov.b64 	%fd107, {%r45, %r18};
	setp.lt.u32 	%p2, %r18, 1073127583;
	@%p2 bra 	$L__BB2_4;
	{
	.reg .b32 %temp; 
	mov.b64 	{%r19, %temp}, %fd107;
	}
	{
	.reg .b32 %temp; 
	mov.b64 	{%temp, %r20}, %fd107;
	}
	add.s32 	%r21, %r20, -1048576;
	mov.b64 	%fd107, {%r19, %r21};
	add.s32 	%r48, %r47, -1022;
$L__BB2_4:
	add.f64 	%fd12, %fd107, 0dBFF0000000000000;
	add.f64 	%fd13, %fd107, 0d3FF0000000000000;
	rcp.approx.ftz.f64 	%fd14, %fd13;
	neg.f64 	%fd15, %fd13;
	fma.rn.f64 	%fd16, %fd15, %fd14, 0d3FF0000000000000;
	fma.rn.f64 	%fd17, %fd16, %fd16, %fd16;
	fma.rn.f64 	%fd18, %fd17, %fd14, %fd14;
	mul.f64 	%fd19, %fd12, %fd18;
	fma.rn.f64 	%fd20, %fd12, %fd18, %fd19;
	mul.f64 	%fd21, %fd20, %fd20;
	fma.rn.f64 	%fd22, %fd21, 0d3EB0F5FF7D2CAFE2, 0d3ED0F5D241AD3B5A;
	fma.rn.f64 	%fd23, %fd22, %fd21, 0d3EF3B20A75488A3F;
	fma.rn.f64 	%fd24, %fd23, %fd21, 0d3F1745CDE4FAECD5;
	fma.rn.f64 	%fd25, %fd24, %fd21, 0d3F3C71C7258A578B;
	fma.rn.f64 	%fd26, %fd25, %fd21, 0d3F6249249242B910;
	fma.rn.f64 	%fd27, %fd26, %fd21, 0d3F89999999999DFB;
	sub.f64 	%fd28, %fd12, %fd20;
	add.f64 	%fd29, %fd28, %fd28;
	neg.f64 	%fd30, %fd20;
	fma.rn.f64 	%fd31, %fd30, %fd12, %fd29;
	mul.f64 	%fd32, %fd18, %fd31;
	fma.rn.f64 	%fd33, %fd21, %fd27, 0d3FB5555555555555;
	mov.f64 	%fd34, 0d3FB5555555555555;
	sub.f64 	%fd35, %fd34, %fd33;
	fma.rn.f64 	%fd36, %fd21, %fd27, %fd35;
	add.f64 	%fd37, %fd36, 0dBC46A4CB00B9E7B0;
	add.f64 	%fd38, %fd33, %fd37;
	sub.f64 	%fd39, %fd33, %fd38;
	add.f64 	%fd40, %fd37, %fd39;
	mul.rn.f64 	%fd41, %fd20, %fd20;
	neg.f64 	%fd42, %fd41;
	fma.rn.f64 	%fd43, %fd20, %fd20, %fd42;
	{
	.reg .b32 %temp; 
	mov.b64 	{%r22, %temp}, %fd32;
	}
	{
	.reg .b32 %temp; 
	mov.b64 	{%temp, %r23}, %fd32;
	}
	add.s32 	%r24, %r23, 1048576;
	mov.b64 	%fd44, {%r22, %r24};
	fma.rn.f64 	%fd45, %fd20, %fd44, %fd43;
	mul.rn.f64 	%fd46, %fd41, %fd20;
	neg.f64 	%fd47, %fd46;
	fma.rn.f64 	%fd48, %fd41, %fd20, %fd47;
	fma.rn.f64 	%fd49, %fd41, %fd32, %fd48;
	fma.rn.f64 	%fd50, %fd45, %fd20, %fd49;
	mul.rn.f64 	%fd51, %fd38, %fd46;
	neg.f64 	%fd52, %fd51;
	fma.rn.f64 	%fd53, %fd38, %fd46, %fd52;
	fma.rn.f64 	%fd54, %fd38, %fd50, %fd53;
	fma.rn.f64 	%fd55, %fd40, %fd46, %fd54;
	add.f64 	%fd56, %fd51, %fd55;
	sub.f64 	%fd57, %fd51, %fd56;
	add.f64 	%fd58, %fd55, %fd57;
	add.f64 	%fd59, %fd20, %fd56;
	sub.f64 	%fd60, %fd20, %fd59;
	add.f64 	%fd61, %fd56, %fd60;
	add.f64 	%fd62, %fd58, %fd61;
	add.f64 	%fd63, %fd32, %fd62;
	add.f64 	%fd64, %fd59, %fd63;
	sub.f64 	%fd65, %fd59, %fd64;
	add.f64 	%fd66, %fd63, %fd65;
	xor.b32  	%r25, %r48, -2147483648;
	mov.b32 	%r26, 1127219200;
	mov.b64 	%fd67, {%r25, %r26};
	mov.b32 	%r27, -2147483648;
	mov.b64 	%fd68, {%r27, %r26};
	sub.f64 	%fd69, %fd67, %fd68;
	fma.rn.f64 	%fd70, %fd69, 0d3FE62E42FEFA39EF, %fd64;
	fma.rn.f64 	%fd71, %fd69, 0dBFE62E42FEFA39EF, %fd70;
	sub.f64 	%fd72, %fd71, %fd64;
	sub.f64 	%fd73, %fd66, %fd72;
	fma.rn.f64 	%fd74, %fd69, 0d3C7ABC9E3B39803F, %fd73;
	add.f64 	%fd75, %fd70, %fd74;
	sub.f64 	%fd76, %fd70, %fd75;
	add.f64 	%fd77, %fd74, %fd76;
	mov.f64 	%fd78, 0d4008000000000000;
	{
	.reg .b32 %temp; 
	mov.b64 	{%temp, %r28}, %fd78;
	}
	{
	.reg .b32 %temp; 
	mov.b64 	{%r29, %temp}, %fd78;
	}
	shl.b32 	%r30, %r28, 1;
	setp.gt.u32 	%p3, %r30, -33554433;
	and.b32  	%r31, %r28, -15728641;
	selp.b32 	%r32, %r31, %r28, %p3;
	mov.b64 	%fd79, {%r29, %r32};
	mul.rn.f64 	%fd80, %fd75, %fd79;
	neg.f64 	%fd81, %fd80;
	fma.rn.f64 	%fd82, %fd75, %fd79, %fd81;
	fma.rn.f64 	%fd83, %fd77, %fd79, %fd82;
	add.f64 	%fd4, %fd80, %fd83;
	sub.f64 	%fd84, %fd80, %fd4;
	add.f64 	%fd5, %fd83, %fd84;
	fma.rn.f64 	%fd85, %fd4, 0d3FF71547652B82FE, 0d4338000000000000;
	{
	.reg .b32 %temp; 
	mov.b64 	{%r13, %temp}, %fd85;
	}
	mov.f64 	%fd86, 0dC338000000000000;
	add.rn.f64 	%fd87, %fd85, %fd86;
	fma.rn.f64 	%fd88, %fd87, 0dBFE62E42FEFA39EF, %fd4;
	fma.rn.f64 	%fd89, %fd87, 0dBC7ABC9E3B39803F, %fd88;
	fma.rn.f64 	%fd90, %fd89, 0d3E5ADE1569CE2BDF, 0d3E928AF3FCA213EA;
	fma.rn.f64 	%fd91, %fd90, %fd89, 0d3EC71DEE62401315;
	fma.rn.f64 	%fd92, %fd91, %fd89, 0d3EFA01997C89EB71;
	fma.rn.f64 	%fd93, %fd92, %fd89, 0d3F2A01A014761F65;
	fma.rn.f64 	%fd94, %fd93, %fd89, 0d3F56C16C1852B7AF;
	fma.rn.f64 	%fd95, %fd94, %fd89, 0d3F81111111122322;
	fma.rn.f64 	%fd96, %fd95, %fd89, 0d3FA55555555502A1;
	fma.rn.f64 	%fd97, %fd96, %fd89, 0d3FC5555555555511;
	fma.rn.f64 	%fd98, %fd97, %fd89, 0d3FE000000000000B;
	fma.rn.f64 	%fd99, %fd98, %fd89, 0d3FF0000000000000;
	fma.rn.f64 	%fd100, %fd99, %fd89, 0d3FF0000000000000;
	{
	.reg .b32 %temp; 
	mov.b64 	{%r14, %temp}, %fd100;
	}
	{
	.reg .b32 %temp; 
	mov.b64 	{%temp, %r15}, %fd100;
	}
	shl.b32 	%r33, %r13, 20;
	add.s32 	%r34, %r33, %r15;
	mov.b64 	%fd108, {%r14, %r34};
	{
	.reg .b32 %temp; 
	mov.b64 	{%temp, %r35}, %fd4;
	}
	mov.b32 	%f2, %r35;
	abs.f32 	%f1, %f2;
	setp.lt.f32 	%p4, %f1, 0f4086232B;
	@%p4 bra 	$L__BB2_7;
	setp.lt.f64 	%p5, %fd4, 0d0000000000000000;
	add.f64 	%fd101, %fd4, 0d7FF0000000000000;
	selp.f64 	%fd108, 0d0000000000000000, %fd101, %p5;
	setp.geu.f32 	%p6, %f1, 0f40874800;
	@%p6 bra 	$L__BB2_7;
	shr.u32 	%r36, %r13, 31;
	add.s32 	%r37, %r13, %r36;
	shr.s32 	%r38, %r37, 1;
	shl.b32 	%r39, %r38, 20;
	add.s32 	%r40, %r15, %r39;
	mov.b64 	%fd102, {%r14, %r40};
	sub.s32 	%r41, %r13, %r38;
	shl.b32 	%r42, %r41, 20;
	add.s32 	%r43, %r42, 1072693248;
	mov.b32 	%r44, 0;
	mov.b64 	%fd103, {%r44, %r43};
	mul.f64 	%fd108, %fd103, %fd102;
$L__BB2_7:
	abs.f64 	%fd104, %fd108;
	setp.eq.f64 	%p7, %fd104, 0d7FF0000000000000;
	fma.rn.f64 	%fd105, %fd108, %fd5, %fd108;
	selp.f64 	%fd106, %fd108, %fd105, %p7;
	st.param.f64 	[func_retval0], %fd106;
	ret;

}


// ===== COMPILED SASS (sm_100) =====

	.target	sm_100

	.elftype	@"ET_EXEC"


//--------------------- .note.nv.tkinfo           --------------------------
	.section	.note.nv.tkinfo,"",@"SHT_NOTE"
	.sectionflags	@"SHF_NOTE_NV_TKINFO"
	.tkinfo
        /*0018*/ 	.word	0x00000002
        /*0030*/ 	.string	""
        /*0030*/ 	.string	"ptxas"
        /*0030*/ 	.string	"Cuda compilation tools, release 13.0, V13.0.88"
        /*0030*/ 	.string	"Build cuda_13.0.r13.0/compiler.36424714_0"
        /*0030*/ 	.string	"-arch sm_100 -m 64 "



//--------------------- .note.nv.cuinfo           --------------------------
	.section	.note.nv.cuinfo,"",@"SHT_NOTE"
	.sectionflags	@"SHF_NOTE_NV_CUINFO"
        /*0018*/ 	.short	0x0002
        /*001a*/ 	.short	0x0064
        /*001c*/ 	.short	0x0082
	.zero		2


//--------------------- .nv.info                  --------------------------
	.section	.nv.info,"",@"SHT_CUDA_INFO"
	.align	4


	//----- nvinfo : EIATTR_REGCOUNT
	.align		4
        /*0000*/ 	.byte	0x04, 0x2f
        /*0002*/ 	.short	(.L_3 - .L_2)
	.align		4
.L_2:
        /*0004*/ 	.word	index@(_Z17Duffing_PoincareZPdS_PKdS1_S1_S1_S1_S1_S1_dj)
        /*0008*/ 	.word	0x00000042


	//----- nvinfo : EIATTR_FRAME_SIZE
	.align		4
.L_3:
        /*000c*/ 	.byte	0x04, 0x11
        /*000e*/ 	.short	(.L_5 - .L_4)
	.align		4
.L_4:
        /*0010*/ 	.word	index@($_Z17Duffing_PoincareZPdS_PKdS1_S1_S1_S1_S1_S1_dj$__internal_trig_reduction_slowpathd)
        /*0014*/ 	.word	0x00000078


	//----- nvinfo : EIATTR_FRAME_SIZE
	.align		4
.L_5:
        /*0018*/ 	.byte	0x04, 0x11
        /*001a*/ 	.short	(.L_7 - .L_6)
	.align		4
.L_6:
        /*001c*/ 	.word	index@($_Z17Duffing_PoincareZPdS_PKdS1_S1_S1_S1_S1_S1_dj$__internal_accurate_pow)
        /*0020*/ 	.word	0x00000078


	//----- nvinfo : EIATTR_FRAME_SIZE
	.align		4
.L_7:
        /*0024*/ 	.byte	0x04, 0x11
        /*0026*/ 	.short	(.L_9 - .L_8)
	.align		4
.L_8:
        /*0028*/ 	.word	index@($__internal_0_$__cuda_sm20_div_rn_f64_full)
        /*002c*/ 	.word	0x00000078


	//----- nvinfo : EIATTR_FRAME_SIZE
	.align		4
.L_9:
        /*0030*/ 	.byte	0x04, 0x11
        /*0032*/ 	.short	(.L_11 - .L_10)
	.align		4
.L_10:
        /*0034*/ 	.word	index@(_Z17Duffing_PoincareZPdS_PKdS1_S1_S1_S1_S1_S1_dj)
        /*0038*/ 	.word	0x00000078


	//----- nvinfo : EIATTR_MIN_STACK_SIZE
	.align		4
.L_11:
        /*003c*/ 	.byte	0x04, 0x12
        /*003e*/ 	.short	(.L_13 - .L_12)
	.align		4
.L_12:
        /*0040*/ 	.word	index@(_Z17Duffing_PoincareZPdS_PKdS1_S1_S1_S1_S1_S1_dj)
        /*0044*/ 	.word	0x00000078
.L_13:


//--------------------- .nv.compat                --------------------------
	.section	.nv.compat,"",@"SHT_CUDA_COMPAT_INFO"
	.align	4
        /*0000*/ 	.byte	0x02, 0x09, 0x00, 0x00, 0x02, 0x02, 0x01, 0x00, 0x02, 0x05, 0x05, 0x00, 0x03, 0x07, 0x01, 0x01
        /*0010*/ 	.byte	0x02, 0x03, 0x00, 0x00, 0x02, 0x06, 0x01, 0x00, 0x04, 0x0b, 0x08, 0x00, 0x01, 0x00, 0x00, 0x00
        /*0020*/ 	.byte	0x00, 0x00, 0x00, 0x00


//--------------------- .nv.info._Z17Duffing_PoincareZPdS_PKdS1_S1_S1_S1_S1_S1_dj --------------------------
	.section	.nv.info._Z17Duffing_PoincareZPdS_PKdS1_S1_S1_S1_S1_S1_dj,"",@"SHT_CUDA_INFO"
	.sectionflags	@""
	.align	4


	//----- nvinfo : EIATTR_CUDA_API_VERSION
	.align		4
        /*0000*/ 	.byte	0x04, 0x37
        /*0002*/ 	.short	(.L_15 - .L_14)
.L_14:
        /*0004*/ 	.word	0x00000082


	//----- nvinfo : EIATTR_KPARAM_INFO
	.align		4
.L_15:
        /*0008*/ 	.byte	0x04, 0x17
        /*000a*/ 	.short	(.L_17 - .L_16)
.L_16:
        /*000c*/ 	.word	0x00000000
        /*0010*/ 	.short	0x000a
        /*0012*/ 	.short	0x0050
        /*0014*/ 	.byte	0x00, 0xf0, 0x11, 0x00


	//----- nvinfo : EIATTR_KPARAM_INFO
	.align		4
.L_17:
        /*0018*/ 	.byte	0x04, 0x17
        /*001a*/ 	.short	(.L_19 - .L_18)
.L_18:
        /*001c*/ 	.word	0x00000000
        /*0020*/ 	.short	0x0009
        /*0022*/ 	.short	0x0048
        /*0024*/ 	.byte	0x00, 0xf0, 0x21, 0x00


	//----- nvinfo : EIATTR_KPARAM_INFO
	.align		4
.L_19:
        /*0028*/ 	.byte	0x04, 0x17
        /*002a*/ 	.short	(.L_21 - .L_20)
.L_20:
        /*002c*/ 	.word	0x00000000
        /*0030*/ 	.short	0x0008
        /*0032*/ 	.short	0x0040
        /*0034*/ 	.byte	0x00, 0xf5, 0x21, 0x00


	//----- nvinfo : EIATTR_KPARAM_INFO
	.align		4
.L_21:
        /*0038*/ 	.byte	0x04, 0x17
        /*003a*/ 	.short	(.L_23 - .L_22)
.L_22:
        /*003c*/ 	.word	0x00000000
        /*0040*/ 	.short	0x0007
        /*0042*/ 	.short	0x0038
        /*0044*/ 	.byte	0x00, 0xf5, 0x21, 0x00


	//----- nvinfo : EIATTR_KPARAM_INFO
	.align		4
.L_23:
        /*0048*/ 	.byte	0x04, 0x17
        /*004a*/ 	.short	(.L_25 - .L_24)
.L_24:
        /*004c*/ 	.word	0x00000000
        /*0050*/ 	.short	0x0006
        /*0052*/ 	.short	0x0030
        /*0054*/ 	.byte	0x00, 0xf5, 0x21, 0x00


	//----- nvinfo : EIATTR_KPARAM_INFO
	.align		4
.L_25:
        /*0058*/ 	.byte	0x04, 0x17
        /*005a*/ 	.short	(.L_27 - .L_26)
.L_26:
        /*005c*/ 	.word	0x00000000
        /*0060*/ 	.short	0x0005
        /*0062*/ 	.short	0x0028
        /*0064*/ 	.byte	0x00, 0xf5, 0x21, 0x00


	//----- nvinfo : EIATTR_KPARAM_INFO
	.align		4
.L_27:
        /*0068*/ 	.byte	0x04, 0x17
        /*006a*/ 	.short	(.L_29 - .L_28)
.L_28:
        /*006c*/ 	.word	0x00000000
        /*0070*/ 	.short	0x0004
        /*0072*/ 	.short	0x0020
        /*0074*/ 	.byte	0x00, 0xf5, 0x21, 0x00


	//----- nvinfo : EIATTR_KPARAM_INFO
	.align		4
.L_29:
        /*0078*/ 	.byte	0x04, 0x17
        /*007a*/ 	.short	(.L_31 - .L_30)
.L_30:
        /*007c*/ 	.word	0x00000000
        /*0080*/ 	.short	0x0003
        /*0082*/ 	.short	0x0018
        /*0084*/ 	.byte	0x00, 0xf5, 0x21, 0x00


	//----- nvinfo : EIATTR_KPARAM_INFO
	.align		4
.L_31:
        /*0088*/ 	.byte	0x04, 0x17
        /*008a*/ 	.short	(.L_33 - .L_32)
.L_32:
        /*008c*/ 	.word	0x00000000
        /*0090*/ 	.short	0x0002
        /*0092*/ 	.short	0x0010
        /*0094*/ 	.byte	0x00, 0xf5, 0x21, 0x00


	//----- nvinfo : EIATTR_KPARAM_INFO
	.align		4
.L_33:
        /*0098*/ 	.byte	0x04, 0x17
        /*009a*/ 	.short	(.L_35 - .L_34)
.L_34:
        /*009c*/ 	.word	0x00000000
        /*00a0*/ 	.short	0x0001
        /*00a2*/ 	.short	0x0008
        /*00a4*/ 	.byte	0x00, 0xf5, 0x21, 0x00


	//----- nvinfo : EIATTR_KPARAM_INFO
	.align		4
.L_35:
        /*00a8*/ 	.byte	0x04, 0x17
        /*00aa*/ 	.short	(.L_37 - .L_36)
.L_36:
        /*00ac*/ 	.word	0x00000000
        /*00b0*/ 	.short	0x0000
        /*00b2*/ 	.short	0x0000
        /*00b4*/ 	.byte	0x00, 0xf5, 0x21, 0x00


	//----- nvinfo : EIATTR_SPARSE_MMA_MASK
	.align		4
.L_37:
        /*00b8*/ 	.byte	0x03, 0x50
        /*00ba*/ 	.short	0x0000


	//----- nvinfo : EIATTR_MAXREG_COUNT
	.align		4
        /*00bc*/ 	.byte	0x03, 0x1b
        /*00be*/ 	.short	0x00ff


	//----- nvinfo : EIATTR_MERCURY_ISA_VERSION
	.align		4
        /*00c0*/ 	.byte	0x03, 0x5f
        /*00c2*/ 	.short	0x0101


	//----- nvinfo : EIATTR_VRC_CTA_INIT_COUNT
	.align		4
        /*00c4*/ 	.byte	0x02, 0x4a
	.zero		1
	.zero		1


	//----- nvinfo : EIATTR_EXIT_INSTR_OFFSETS
	.align		4
        /*00c8*/ 	.byte	0x04, 0x1c
        /*00ca*/ 	.short	(.L_39 - .L_38)


	//   ....[0]....
.L_38:
        /*00cc*/ 	.word	0x00000110


	//   ....[1]....
        /*00d0*/ 	.word	0x000028b0


	//----- nvinfo : EIATTR_CRS_STACK_SIZE
	.align		4
.L_39:
        /*00d4*/ 	.byte	0x04, 0x1e
        /*00d6*/ 	.short	(.L_41 - .L_40)
.L_40:
        /*00d8*/ 	.word	0x00000000


	//----- nvinfo : EIATTR_CBANK_PARAM_SIZE
	.align		4
.L_41:
        /*00dc*/ 	.byte	0x03, 0x19
        /*00de*/ 	.short	0x0054


	//----- nvinfo : EIATTR_PARAM_CBANK
	.align		4
        /*00e0*/ 	.byte	0x04, 0x0a
        /*00e2*/ 	.short	(.L_43 - .L_42)
	.align		4
.L_42:
        /*00e4*/ 	.word	index@(.nv.constant0._Z17Duffing_PoincareZPdS_PKdS1_S1_S1_S1_S1_S1_dj)
        /*00e8*/ 	.short	0x0380
        /*00ea*/ 	.short	0x0054


	//----- nvinfo : EIATTR_SW_WAR
	.align		4
.L_43:
        /*00ec*/ 	.byte	0x04, 0x36
        /*00ee*/ 	.short	(.L_45 - .L_44)
.L_44:
        /*00f0*/ 	.word	0x00000008
.L_45:


//--------------------- .nv.callgraph             --------------------------
	.section	.nv.callgraph,"",@"SHT_CUDA_CALLGRAPH"
	.align	4
	.sectionentsize	8
	.align		4
        /*0000*/ 	.word	0x00000000
	.align		4
        /*0004*/ 	.word	0xffffffff
	.align		4
        /*0008*/ 	.word	0x00000000
	.align		4
        /*000c*/ 	.word	0xfffffffe
	.align		4
        /*0010*/ 	.word	0x00000000
	.align		4
        /*0014*/ 	.word	0xfffffffd
	.align		4
        /*0018*/ 	.word	0x00000000
	.align		4
        /*001c*/ 	.word	0xfffffffc


//--------------------- .nv.constant4             --------------------------
	.section	.nv.constant4,"a",@progbits
	.align	8
	.align		8
.nv.constant4:
        /*0000*/ 	.dword	__cudart_i2opi_d
	.align		8
        /*0008*/ 	.dword	__cudart_sin_cos_coeffs


//--------------------- .text._Z17Duffing_PoincareZPdS_PKdS1_S1_S1_S1_S1_S1_dj --------------------------
	.section	.text._Z17Duffing_PoincareZPdS_PKdS1_S1_S1_S1_S1_S1_dj,"ax",@progbits
	.align	128
        .global         _Z17Duffing_PoincareZPdS_PKdS1_S1_S1_S1_S1_S1_dj
        .type           _Z17Duffing_PoincareZPdS_PKdS1_S1_S1_S1_S1_S1_dj,@function
        .size           _Z17Duffing_PoincareZPdS_PKdS1_S1_S1_S1_S1_S1_dj,(.L_x_56 - _Z17Duffing_PoincareZPdS_PKdS1_S1_S1_S1_S1_S1_dj)
        .other          _Z17Duffing_PoincareZPdS_PKdS1_S1_S1_S1_S1_S1_dj,@"STO_CUDA_ENTRY STV_DEFAULT"
_Z17Duffing_PoincareZPdS_PKdS1_S1_S1_S1_S1_S1_dj:
.text._Z17Duffing_PoincareZPdS_PKdS1_S1_S1_S1_S1_S1_dj:
[----:B------:R-:W0:Y:S01]  /*0000*/  LDC R1, c[0x0][0x37c] ;  /* 0x0000df00ff017b82 */ /* 0x000e220000000800 */
[----:B------:R-:W1:Y:S01]  /*0010*/  S2R R36, SR_TID.X ;  /* 0x0000000000247919 */ /* 0x000e620000002100 */
[----:B------:R-:W2:Y:S06]  /*0020*/  LDCU UR6, c[0x0][0x370] ;  /* 0x00006e00ff0677ac */ /* 0x000eac0008000800 */
[----:B------:R-:W-:Y:S01]  /*0030*/  S2UR UR4, SR_CTAID.X ;  /* 0x00000000000479c3 */ /* 0x000fe20000002500 */
[----:B0-----:R-:W-:Y:S01]  /*0040*/  VIADD R1, R1, 0xffffff88 ;  /* 0xffffff8801017836 */ /* 0x001fe20000000000 */
[----:B------:R-:W1:Y:S01]  /*0050*/  S2R R37, SR_TID.Y ;  /* 0x0000000000257919 */ /* 0x000e620000002200 */
[----:B------:R-:W1:Y:S01]  /*0060*/  LDCU UR7, c[0x0][0x360] ;  /* 0x00006c00ff0777ac */ /* 0x000e620008000800 */
[----:B------:R-:W0:Y:S04]  /*0070*/  LDCU UR8, c[0x0][0x3d0] ;  /* 0x00007a00ff0877ac */ /* 0x000e280008000800 */
[----:B------:R-:W2:Y:S08]  /*0080*/  S2UR UR5, SR_CTAID.Y ;  /* 0x00000000000579c3 */ /* 0x000eb00000002600 */
[----:B------:R-:W3:Y:S01]  /*0090*/  LDC R3, c[0x0][0x364] ;  /* 0x0000d900ff037b82 */ /* 0x000ee20000000800 */
[----:B--2---:R-:W-:Y:S01]  /*00a0*/  UIMAD UR4, UR5, UR6, UR4 ;  /* 0x00000006050472a4 */ /* 0x004fe2000f8e0204 */
[----:B-1----:R-:W-:-:S02]  /*00b0*/  IMAD R36, R37, UR7, R36 ;  /* 0x0000000725247c24 */ /* 0x002fc4000f8e0224 */
[----:B------:R-:W-:Y:S02]  /*00c0*/  IMAD.MOV.U32 R37, RZ, RZ, RZ ;  /* 0x000000ffff257224 */ /* 0x000fe400078e00ff */
[----:B---3--:R-:W-:-:S04]  /*00d0*/  IMAD R3, R3, UR7, RZ ;  /* 0x0000000703037c24 */ /* 0x008fc8000f8e02ff */
[----:B------:R-:W-:-:S03]  /*00e0*/  IMAD.WIDE.U32 R36, R3, UR4, R36 ;  /* 0x0000000403247c25 */ /* 0x000fc6000f8e0024 */
[----:B0-----:R-:W-:-:S04]  /*00f0*/  ISETP.GE.U32.AND P0, PT, R36, UR8, PT ;  /* 0x0000000824007c0c */ /* 0x001fc8000bf06070 */
[----:B------:R-:W-:-:S13]  /*0100*/  ISETP.GE.U32.AND.EX P0, PT, R37, RZ, PT, P0 ;  /* 0x000000ff2500720c */ /* 0x000fda0003f06100 */
[----:B------:R-:W-:Y:S05]  /*0110*/  @P0 EXIT ;  /* 0x000000000000094d */ /* 0x000fea0003800000 */
[----:B------:R-:W0:Y:S01]  /*0120*/  LDCU.128 UR16, c[0x0][0x3a0] ;  /* 0x00007400ff1077ac */ /* 0x000e220008000c00 */
[C---:B------:R-:W-:Y:S01]  /*0130*/  IMAD.SHL.U32 R10, R36.reuse, 0x8, RZ ;  /* 0x00000008240a7824 */ /* 0x040fe200078e00ff */
[----:B------:R-:W-:Y:S01]  /*0140*/  SHF.L.U64.HI R0, R36, 0x3, R37 ;  /* 0x0000000324007819 */ /* 0x000fe20000010225 */
[----:B------:R-:W1:Y:S01]  /*0150*/  LDCU.64 UR4, c[0x0][0x358] ;  /* 0x00006b00ff0477ac */ /* 0x000e620008000a00 */
[----:B------:R-:W2:Y:S01]  /*0160*/  LDCU.128 UR8, c[0x0][0x3b0] ;  /* 0x00007600ff0877ac */ /* 0x000ea20008000c00 */
[----:B------:R-:W3:Y:S01]  /*0170*/  LDCU.64 UR6, c[0x0][0x3c0] ;  /* 0x00007800ff0677ac */ /* 0x000ee20008000a00 */
[----:B------:R-:W4:Y:S01]  /*0180*/  LDCU.128 UR12, c[0x0][0x390] ;  /* 0x00007200ff0c77ac */ /* 0x000f220008000c00 */
[----:B0-----:R-:W-:-:S04]  /*0190*/  IADD3 R4, P0, PT, R10, UR18, RZ ;  /* 0x000000120a047c10 */ /* 0x001fc8000ff1e0ff */
[----:B------:R-:W-:-:S06]  /*01a0*/  IADD3.X R5, PT, PT, R0, UR19, RZ, P0, !PT ;  /* 0x0000001300057c10 */ /* 0x000fcc00087fe4ff */
[----:B-1----:R-:W4:Y:S01]  /*01b0*/  LDG.E.64 R4, desc[UR4][R4.64] ;  /* 0x0000000404047981 */ /* 0x002f22000c1e1b00 */
[C---:B--2---:R-:W-:Y:S02]  /*01c0*/  IADD3 R34, P0, PT, R10.reuse, UR10, RZ ;  /* 0x0000000a0a227c10 */ /* 0x044fe4000ff1e0ff */
[----:B------:R-:W-:Y:S02]  /*01d0*/  IADD3 R32, P1, PT, R10, UR8, RZ ;  /* 0x000000080a207c10 */ /* 0x000fe4000ff3e0ff */
[C---:B------:R-:W-:Y:S02]  /*01e0*/  IADD3.X R35, PT, PT, R0.reuse, UR11, RZ, P0, !PT ;  /* 0x0000000b00237c10 */ /* 0x040fe400087fe4ff */
[----:B------:R-:W-:Y:S02]  /*01f0*/  IADD3.X R33, PT, PT, R0, UR9, RZ, P1, !PT ;  /* 0x0000000900217c10 */ /* 0x000fe40008ffe4ff */
[C---:B------:R-:W-:Y:S02]  /*0200*/  IADD3 R12, P3, PT, R10.reuse, UR16, RZ ;  /* 0x000000100a0c7c10 */ /* 0x040fe4000ff7e0ff */
[C---:B---3--:R-:W-:Y:S01]  /*0210*/  IADD3 R6, P0, PT, R10.reuse, UR6, RZ ;  /* 0x000000060a067c10 */ /* 0x048fe2000ff1e0ff */
[----:B------:R-:W5:Y:S01]  /*0220*/  LDG.E.64 R34, desc[UR4][R34.64] ;  /* 0x0000000422227981 */ /* 0x000f62000c1e1b00 */
[----:B----4-:R-:W-:-:S02]  /*0230*/  IADD3 R8, P1, PT, R10, UR12, RZ ;  /* 0x0000000c0a087c10 */ /* 0x010fc4000ff3e0ff */
[----:B------:R-:W-:Y:S01]  /*0240*/  IADD3 R10, P2, PT, R10, UR14, RZ ;  /* 0x0000000e0a0a7c10 */ /* 0x000fe2000ff5e0ff */
[----:B------:R-:W5:Y:S01]  /*0250*/  LDG.E.64 R32, desc[UR4][R32.64] ;  /* 0x0000000420207981 */ /* 0x000f62000c1e1b00 */
[C---:B------:R-:W-:Y:S02]  /*0260*/  IADD3.X R13, PT, PT, R0.reuse, UR17, RZ, P3, !PT ;  /* 0x00000011000d7c10 */ /* 0x040fe40009ffe4ff */
[C---:B------:R-:W-:Y:S01]  /*0270*/  IADD3.X R7, PT, PT, R0.reuse, UR7, RZ, P0, !PT ;  /* 0x0000000700077c10 */ /* 0x040fe200087fe4ff */
[----:B------:R-:W-:Y:S01]  /*0280*/  BSSY.RECONVERGENT B0, `(.L_x_0) ;  /* 0x0000246000007945 */ /* 0x000fe20003800200 */
[C---:B------:R-:W-:Y:S01]  /*0290*/  IADD3.X R9, PT, PT, R0.reuse, UR13, RZ, P1, !PT ;  /* 0x0000000d00097c10 */ /* 0x040fe20008ffe4ff */
[----:B------:R-:W0:Y:S01]  /*02a0*/  LDCU.64 UR6, c[0x4][0x8] ;  /* 0x01000100ff0677ac */ /* 0x000e220008000a00 */
[----:B------:R-:W-:Y:S01]  /*02b0*/  IADD3.X R11, PT, PT, R0, UR15, RZ, P2, !PT ;  /* 0x0000000f000b7c10 */ /* 0x000fe200097fe4ff */
[----:B------:R-:W5:Y:S04]  /*02c0*/  LDG.E.64 R12, desc[UR4][R12.64] ;  /* 0x000000040c0c7981 */ /* 0x000f68000c1e1b00 */
[----:B------:R-:W5:Y:S04]  /*02d0*/  LDG.E.64 R6, desc[UR4][R6.64] ;  /* 0x0000000406067981 */ /* 0x000f68000c1e1b00 */
[----:B------:R-:W5:Y:S04]  /*02e0*/  LDG.E.64 R8, desc[UR4][R8.64] ;  /* 0x0000000408087981 */ /* 0x000f68000c1e1b00 */
[----:B------:R-:W5:Y:S01]  /*02f0*/  LDG.E.64 R10, desc[UR4][R10.64] ;  /* 0x000000040a0a7981 */ /* 0x000f62000c1e1b00 */
[----:B------:R-:W-:Y:S01]  /*0300*/  IMAD.MOV.U32 R0, RZ, RZ, RZ ;  /* 0x000000ffff007224 */ /* 0x000fe200078e00ff */
[----:B------:R-:W-:-:S08]  /*0310*/  DFMA R2, R4, 2, R4 ;  /* 0x400000000402782b */ /* 0x000fd00000000004 */
[----:B------:R-:W-:-:S08]  /*0320*/  DFMA R2, R4, 2, R2 ;  /* 0x400000000402782b */ /* 0x000fd00000000002 */
[----:B------:R-:W-:Y:S01]  /*0330*/  DADD R14, R4, R2 ;  /* 0x00000000040e7229 */ /* 0x000fe20000000002 */
[----:B0-----:R-:W-:-:S10]  /*0340*/  IMAD.MOV.U32 R2, RZ, RZ, RZ ;  /* 0x000000ffff027224 */ /* 0x001fd400078e00ff */
.L_x_39:
[----:B-----5:R-:W-:Y:S01]  /*0350*/  DADD R22, -RZ, |R8| ;  /* 0x00000000ff167229 */ /* 0x020fe20000000508 */
[----:B------:R-:W-:Y:S01]  /*0360*/  BSSY.RECONVERGENT B1, `(.L_x_1) ;  /* 0x0000009000017945 */ /* 0x000fe20003800200 */
[----:B------:R-:W-:Y:S01]  /*0370*/  DMUL R40, R4, R10 ;  /* 0x0000000a04287228 */ /* 0x000fe20000000000 */
[----:B------:R-:W-:Y:S01]  /*0380*/  IMAD.MOV.U32 R16, RZ, RZ, R8 ;  /* 0x000000ffff107224 */ /* 0x000fe200078e0008 */
[----:B------:R-:W-:Y:S01]  /*0390*/  MOV R60, 0x3f0 ;  /* 0x000003f0003c7802 */ /* 0x000fe20000000f00 */
[----:B------:R-:W-:Y:S02]  /*03a0*/  IMAD.MOV.U32 R17, RZ, RZ, R9 ;  /* 0x000000ffff117224 */ /* 0x000fe400078e0009 */
[----:B0-----:R-:W-:Y:S02]  /*03b0*/  IMAD.MOV.U32 R18, RZ, RZ, R10 ;  /* 0x000000ffff127224 */ /* 0x001fe400078e000a */
[----:B------:R-:W-:Y:S02]  /*03c0*/  IMAD.MOV.U32 R19, RZ, RZ, R11 ;  /* 0x000000ffff137224 */ /* 0x000fe400078e000b */
[----:B------:R-:W-:-:S07]  /*03d0*/  IMAD.MOV.U32 R3, RZ, RZ, R23 ;  /* 0x000000ffff037224 */ /* 0x000fce00078e0017 */
[----:B------:R-:W-:Y:S05]  /*03e0*/  CALL.REL.NOINC `($_Z17Duffing_PoincareZPdS_PKdS1_S1_S1_S1_S1_S1_dj$__internal_accurate_pow) ;  /* 0x0000002800ac7944 */ /* 0x000fea0003c00000 */
[----:B------:R-:W-:Y:S05]  /*03f0*/  BSYNC.RECONVERGENT B1 ;  /* 0x0000000000017941 */ /* 0x000fea0003800200 */
.L_x_1:
[----:B------:R-:W-:Y:S01]  /*0400*/  DADD R20, R8, 3 ;  /* 0x4008000008147429 */ /* 0x000fe20000000000 */
[----:B------:R-:W-:Y:S01]  /*0410*/  ISETP.GE.AND P0, PT, R9, RZ, PT ;  /* 0x000000ff0900720c */ /* 0x000fe20003f06270 */
[----:B------:R-:W-:Y:S01]  /*0420*/  DADD R24, -RZ, -R22 ;  /* 0x00000000ff187229 */ /* 0x000fe20000000916 */
[----:B------:R-:W-:Y:S01]  /*0430*/  BSSY.RECONVERGENT B1, `(.L_x_2) ;  /* 0x0000013000017945 */ /* 0x000fe20003800200 */
[----:B------:R-:W-:Y:S02]  /*0440*/  DMUL R38, R6, R12 ;  /* 0x0000000c06267228 */ /* 0x000fe40000000000 */
[C---:B------:R-:W-:Y:S02]  /*0450*/  DSETP.NEU.AND P3, PT, R8.reuse, RZ, PT ;  /* 0x000000ff0800722a */ /* 0x040fe40003f6d000 */
[----:B------:R-:W-:Y:S02]  /*0460*/  DSETP.NEU.AND P1, PT, R8, 1, PT ;  /* 0x3ff000000800742a */ /* 0x000fe40003f2d000 */
[----:B------:R-:W-:-:S02]  /*0470*/  LOP3.LUT R20, R21, 0x7ff00000, RZ, 0xc0, !PT ;  /* 0x7ff0000015147812 */ /* 0x000fc400078ec0ff */
[----:B------:R-:W-:Y:S01]  /*0480*/  FSEL R21, R24, R22, !P0 ;  /* 0x0000001618157208 */ /* 0x000fe20004000000 */
[----:B------:R-:W-:Y:S01]  /*0490*/  DSETP.NEU.AND P2, PT, |R38|, +INF , PT ;  /* 0x7ff000002600742a */ /* 0x000fe20003f4d200 */
[----:B------:R-:W-:Y:S02]  /*04a0*/  ISETP.NE.AND P4, PT, R20, 0x7ff00000, PT ;  /* 0x7ff000001400780c */ /* 0x000fe40003f85270 */
[----:B------:R-:W-:Y:S02]  /*04b0*/  FSEL R23, R25, R23, !P0 ;  /* 0x0000001719177208 */ /* 0x000fe40004000000 */
[----:B------:R-:W-:Y:S02]  /*04c0*/  FSEL R20, R21, RZ, P3 ;  /* 0x000000ff15147208 */ /* 0x000fe40001800000 */
[----:B------:R-:W-:-:S07]  /*04d0*/  FSEL R21, R9, R23, !P3 ;  /* 0x0000001709157208 */ /* 0x000fce0005800000 */
[----:B------:R-:W-:Y:S05]  /*04e0*/  @P4 BRA `(.L_x_3) ;  /* 0x00000000001c4947 */ /* 0x000fea0003800000 */
[----:B------:R-:W-:-:S14]  /*04f0*/  DSETP.NAN.AND P3, PT, R8, R8, PT ;  /* 0x000000080800722a */ /* 0x000fdc0003f68000 */
[----:B------:R-:W-:Y:S01]  /*0500*/  @P3 DADD R20, R8, 3 ;  /* 0x4008000008143429 */ /* 0x000fe20000000000 */
[----:B------:R-:W-:Y:S10]  /*0510*/  @P3 BRA `(.L_x_3) ;  /* 0x0000000000103947 */ /* 0x000ff40003800000 */
[----:B------:R-:W-:-:S14]  /*0520*/  DSETP.NEU.AND P3, PT, |R8|, +INF , PT ;  /* 0x7ff000000800742a */ /* 0x000fdc0003f6d200 */
[----:B------:R-:W-:Y:S02]  /*0530*/  @!P3 IMAD.MOV.U32 R3, RZ, RZ, -0x100000 ;  /* 0xfff00000ff03b424 */ /* 0x000fe400078e00ff */
[----:B------:R-:W-:-:S03]  /*0540*/  @!P3 IMAD.MOV.U32 R20, RZ, RZ, RZ ;  /* 0x000000ffff14b224 */ /* 0x000fc600078e00ff */
[----:B------:R-:W-:-:S07]  /*0550*/  @!P3 SEL R21, R3, 0x7ff00000, !P0 ;  /* 0x7ff000000315b807 */ /* 0x000fce0004000000 */
.L_x_3:
[----:B------:R-:W-:Y:S05]  /*0560*/  BSYNC.RECONVERGENT B1 ;  /* 0x0000000000017941 */ /* 0x000fea0003800200 */
.L_x_2:
[----:B------:R-:W-:Y:S01]  /*0570*/  FSEL R42, R20, RZ, P1 ;  /* 0x000000ff142a7208 */ /* 0x000fe20000800000 */
[----:B------:R-:W-:Y:S01]  /*0580*/  BSSY.RECONVERGENT B1, `(.L_x_4) ;  /* 0x000001f000017945 */ /* 0x000fe20003800200 */
[----:B------:R-:W-:Y:S01]  /*0590*/  FSEL R43, R21, 1.875, P1 ;  /* 0x3ff00000152b7808 */ /* 0x000fe20000800000 */
[----:B------:R-:W-:Y:S01]  /*05a0*/  @!P2 DMUL R44, RZ, R38 ;  /* 0x00000026ff2ca228 */ /* 0x000fe20000000000 */
[----:B------:R-:W-:-:S04]  /*05b0*/  @!P2 IMAD.MOV.U32 R3, RZ, RZ, 0x1 ;  /* 0x00000001ff03a424 */ /* 0x000fc800078e00ff */
[----:B------:R-:W-:Y:S01]  /*05c0*/  DADD R42, R8, -R42 ;  /* 0x00000000082a7229 */ /* 0x000fe2000000082a */
[----:B------:R-:W-:Y:S10]  /*05d0*/  @!P2 BRA `(.L_x_5) ;  /* 0x000000000064a947 */ /* 0x000ff40003800000 */
[----:B------:R-:W-:Y:S01]  /*05e0*/  UMOV UR8, 0x6dc9c883 ;  /* 0x6dc9c88300087882 */ /* 0x000fe20000000000 */
[----:B------:R-:W-:Y:S01]  /*05f0*/  UMOV UR9, 0x3fe45f30 ;  /* 0x3fe45f3000097882 */ /* 0x000fe20000000000 */
[C---:B------:R-:W-:Y:S01]  /*0600*/  DSETP.GE.AND P0, PT, |R38|.reuse, 2.14748364800000000000e+09, PT ;  /* 0x41e000002600742a */ /* 0x040fe20003f06200 */
[----:B------:R-:W-:Y:S01]  /*0610*/  BSSY.RECONVERGENT B2, `(.L_x_6) ;  /* 0x0000014000027945 */ /* 0x000fe20003800200 */
[----:B------:R-:W-:Y:S01]  /*0620*/  DMUL R20, R38, UR8 ;  /* 0x0000000826147c28 */ /* 0x000fe20008000000 */
[----:B------:R-:W-:Y:S01]  /*0630*/  UMOV UR8, 0x54442d18 ;  /* 0x54442d1800087882 */ /* 0x000fe20000000000 */
[----:B------:R-:W-:-:S04]  /*0640*/  UMOV UR9, 0x3ff921fb ;  /* 0x3ff921fb00097882 */ /* 0x000fc80000000000 */
[----:B------:R-:W0:Y:S08]  /*0650*/  F2I.F64 R3, R20 ;  /* 0x0000001400037311 */ /* 0x000e300000301100 */
[----:B0-----:R-:W0:Y:S02]  /*0660*/  I2F.F64 R44, R3 ;  /* 0x00000003002c7312 */ /* 0x001e240000201c00 */
[----:B0-----:R-:W-:Y:S01]  /*0670*/  DFMA R22, R44, -UR8, R38 ;  /* 0x800000082c167c2b */ /* 0x001fe20008000026 */
[----:B------:R-:W-:Y:S01]  /*0680*/  UMOV UR8, 0x33145c00 ;  /* 0x33145c0000087882 */ /* 0x000fe20000000000 */
[----:B------:R-:W-:-:S06]  /*0690*/  UMOV UR9, 0x3c91a626 ;  /* 0x3c91a62600097882 */ /* 0x000fcc0000000000 */
[----:B------:R-:W-:Y:S01]  /*06a0*/  DFMA R22, R44, -UR8, R22 ;  /* 0x800000082c167c2b */ /* 0x000fe20008000016 */
[----:B------:R-:W-:Y:S01]  /*06b0*/  UMOV UR8, 0x252049c0 ;  /* 0x252049c000087882 */ /* 0x000fe20000000000 */
[----:B------:R-:W-:-:S06]  /*06c0*/  UMOV UR9, 0x397b839a ;  /* 0x397b839a00097882 */ /* 0x000fcc0000000000 */
[----:B------:R-:W-:Y:S01]  /*06d0*/  DFMA R44, R44, -UR8, R22 ;  /* 0x800000082c2c7c2b */ /* 0x000fe20008000016 */
[----:B------:R-:W-:Y:S10]  /*06e0*/  @!P0 BRA `(.L_x_7) ;  /* 0x0000000000188947 */ /* 0x000ff40003800000 */
[----:B------:R-:W-:Y:S01]  /*06f0*/  IMAD.MOV.U32 R30, RZ, RZ, R38 ;  /* 0x000000ffff1e7224 */ /* 0x000fe200078e0026 */
[----:B------:R-:W-:Y:S01]  /*0700*/  MOV R28, 0x730 ;  /* 0x00000730001c7802 */ /* 0x000fe20000000f00 */
[----:B------:R-:W-:-:S07]  /*0710*/  IMAD.MOV.U32 R31, RZ, RZ, R39 ;  /* 0x000000ffff1f7224 */ /* 0x000fce00078e0027 */
[----:B------:R-:W-:Y:S05]  /*0720*/  CALL.REL.NOINC `($_Z17Duffing_PoincareZPdS_PKdS1_S1_S1_S1_S1_S1_dj$__internal_trig_reduction_slowpathd) ;  /* 0x00000030007c7944 */ /* 0x000fea0003c00000 */
[----:B------:R-:W-:Y:S02]  /*0730*/  IMAD.MOV.U32 R44, RZ, RZ, R22 ;  /* 0x000000ffff2c7224 */ /* 0x000fe400078e0016 */
[----:B------:R-:W-:-:S07]  /*0740*/  IMAD.MOV.U32 R45, RZ, RZ, R23 ;  /* 0x000000ffff2d7224 */ /* 0x000fce00078e0017 */
.L_x_7:
[----:B------:R-:W-:Y:S05]  /*0750*/  BSYNC.RECONVERGENT B2 ;  /* 0x0000000000027941 */ /* 0x000fea0003800200 */
.L_x_6:
[----:B------:R-:W-:-:S07]  /*0760*/  VIADD R3, R3, 0x1 ;  /* 0x0000000103037836 */ /* 0x000fce0000000000 */
.L_x_5:
[----:B------:R-:W-:Y:S05]  /*0770*/  BSYNC.RECONVERGENT B1 ;  /* 0x0000000000017941 */ /* 0x000fea0003800200 */
.L_x_4:
[----:B------:R-:W-:-:S05]  /*0780*/  IMAD.SHL.U32 R20, R3, 0x40, RZ ;  /* 0x0000004003147824 */ /* 0x000fca00078e00ff */
[----:B------:R-:W-:-:S04]  /*0790*/  LOP3.LUT R20, R20, 0x40, RZ, 0xc0, !PT ;  /* 0x0000004014147812 */ /* 0x000fc800078ec0ff */
[----:B------:R-:W-:-:S05]  /*07a0*/  IADD3 R48, P0, PT, R20, UR6, RZ ;  /* 0x0000000614307c10 */ /* 0x000fca000ff1e0ff */
[----:B------:R-:W-:-:S05]  /*07b0*/  IMAD.X R49, RZ, RZ, UR7, P0 ;  /* 0x00000007ff317e24 */ /* 0x000fca00080e06ff */
[----:B------:R-:W2:Y:S04]  /*07c0*/  LDG.E.128.CONSTANT R20, desc[UR4][R48.64] ;  /* 0x0000000430147981 */ /* 0x000ea8000c1e9d00 */
[----:B------:R-:W3:Y:S04]  /*07d0*/  LDG.E.128.CONSTANT R24, desc[UR4][R48.64+0x10] ;  /* 0x0000100430187981 */ /* 0x000ee8000c1e9d00 */
[----:B------:R-:W4:Y:S01]  /*07e0*/  LDG.E.128.CONSTANT R28, desc[UR4][R48.64+0x20] ;  /* 0x00002004301c7981 */ /* 0x000f22000c1e9d00 */
[----:B------:R-:W-:Y:S01]  /*07f0*/  LOP3.LUT R46, R3, 0x1, RZ, 0xc0, !PT ;  /* 0x00000001032e7812 */ /* 0x000fe200078ec0ff */
[----:B------:R-:W-:Y:S01]  /*0800*/  IMAD.MOV.U32 R50, RZ, RZ, 0x20fd8164 ;  /* 0x20fd8164ff327424 */ /* 0x000fe200078e00ff */
[----:B------:R-:W-:Y:S01]  /*0810*/  DFMA R42, -R34, R10, R42 ;  /* 0x0000000a222a722b */ /* 0x000fe2000000012a */
[----:B------:R-:W-:Y:S01]  /*0820*/  IMAD.MOV.U32 R51, RZ, RZ, 0x3da8ff83 ;  /* 0x3da8ff83ff337424 */ /* 0x000fe200078e00ff */
[----:B------:R-:W-:Y:S01]  /*0830*/  ISETP.NE.U32.AND P0, PT, R46, 0x1, PT ;  /* 0x000000012e00780c */ /* 0x000fe20003f05070 */
[----:B------:R-:W-:Y:S01]  /*0840*/  DMUL R46, R44, R44 ;  /* 0x0000002c2c2e7228 */ /* 0x000fe20000000000 */
[----:B------:R-:W-:Y:S01]  /*0850*/  BSSY.RECONVERGENT B1, `(.L_x_8) ;  /* 0x000001a000017945 */ /* 0x000fe20003800200 */
[----:B------:R-:W-:-:S02]  /*0860*/  MOV R60, 0x9f0 ;  /* 0x000009f0003c7802 */ /* 0x000fc40000000f00 */
[----:B------:R-:W-:Y:S02]  /*0870*/  FSEL R50, R50, -8.06006814911005101289e+34, !P0 ;  /* 0xf9785eba32327808 */ /* 0x000fe40004000000 */
[----:B------:R-:W-:-:S06]  /*0880*/  FSEL R51, -R51, 0.11223486810922622681, !P0 ;  /* 0x3de5db6533337808 */ /* 0x000fcc0004000100 */
[----:B--2---:R-:W-:-:S08]  /*0890*/  DFMA R20, R46, R50, R20 ;  /* 0x000000322e14722b */ /* 0x004fd00000000014 */
[----:B------:R-:W-:-:S08]  /*08a0*/  DFMA R20, R46, R20, R22 ;  /* 0x000000142e14722b */ /* 0x000fd00000000016 */
[----:B---3--:R-:W-:-:S08]  /*08b0*/  DFMA R20, R46, R20, R24 ;  /* 0x000000142e14722b */ /* 0x008fd00000000018 */
[----:B------:R-:W-:-:S08]  /*08c0*/  DFMA R20, R46, R20, R26 ;  /* 0x000000142e14722b */ /* 0x000fd0000000001a */
[----:B----4-:R-:W-:-:S08]  /*08d0*/  DFMA R20, R46, R20, R28 ;  /* 0x000000142e14722b */ /* 0x010fd0000000001c */
[----:B------:R-:W-:-:S08]  /*08e0*/  DFMA R20, R46, R20, R30 ;  /* 0x000000142e14722b */ /* 0x000fd0000000001e */
[----:B------:R-:W-:Y:S02]  /*08f0*/  DFMA R44, R20, R44, R44 ;  /* 0x0000002c142c722b */ /* 0x000fe4000000002c */
[----:B------:R-:W-:-:S10]  /*0900*/  DFMA R20, R46, R20, 1 ;  /* 0x3ff000002e14742b */ /* 0x000fd40000000014 */
[----:B------:R-:W-:Y:S02]  /*0910*/  FSEL R22, R20, R44, !P0 ;  /* 0x0000002c14167208 */ /* 0x000fe40004000000 */
[----:B------:R-:W-:Y:S02]  /*0920*/  FSEL R23, R21, R45, !P0 ;  /* 0x0000002d15177208 */ /* 0x000fe40004000000 */
[----:B------:R-:W-:-:S04]  /*0930*/  LOP3.LUT P0, RZ, R3, 0x2, RZ, 0xc0, !PT ;  /* 0x0000000203ff7812 */ /* 0x000fc8000780c0ff */
[----:B------:R-:W-:-:S10]  /*0940*/  DADD R20, RZ, -R22 ;  /* 0x00000000ff147229 */ /* 0x000fd40000000816 */
[----:B------:R-:W-:Y:S02]  /*0950*/  FSEL R20, R22, R20, !P0 ;  /* 0x0000001416147208 */ /* 0x000fe40004000000 */
[----:B------:R-:W-:-:S06]  /*0960*/  FSEL R21, R23, R21, !P0 ;  /* 0x0000001517157208 */ /* 0x000fcc0004000000 */
[----:B------:R-:W-:Y:S02]  /*0970*/  DFMA R42, R32, R20, R42 ;  /* 0x00000014202a722b */ /* 0x000fe4000000002a */
[----:B------:R-:W-:-:S06]  /*0980*/  DFMA R20, R40, 0.5, R8 ;  /* 0x3fe000002814782b */ /* 0x000fcc0000000008 */
[----:B------:R-:W-:Y:S02]  /*0990*/  DMUL R42, R4, R42 ;  /* 0x0000002a042a7228 */ /* 0x000fe40000000000 */
[----:B------:R-:W-:-:S06]  /*09a0*/  DADD R22, -RZ, |R20| ;  /* 0x00000000ff167229 */ /* 0x000fcc0000000514 */
[----:B------:R-:W-:-:S04]  /*09b0*/  DFMA R46, R42, 0.5, R10 ;  /* 0x3fe000002a2e782b */ /* 0x000fc8000000000a */
[----:B------:R-:W-:-:S04]  /*09c0*/  IMAD.MOV.U32 R3, RZ, RZ, R23 ;  /* 0x000000ffff037224 */ /* 0x000fc800078e0017 */
[----:B------:R-:W-:-:S11]  /*09d0*/  DMUL R44, R4, R46 ;  /* 0x0000002e042c7228 */ /* 0x000fd60000000000 */
[----:B------:R-:W-:Y:S05]  /*09e0*/  CALL.REL.NOINC `($_Z17Duffing_PoincareZPdS_PKdS1_S1_S1_S1_S1_S1_dj$__internal_accurate_pow) ;  /* 0x00000024002c7944 */ /* 0x000fea0003c00000 */
[----:B------:R-:W-:Y:S05]  /*09f0*/  BSYNC.RECONVERGENT B1 ;  /* 0x0000000000017941 */ /* 0x000fea0003800200 */
.L_x_8:
[----:B------:R-:W-:Y:S01]  /*0a00*/  DADD R24, R20, 3 ;  /* 0x4008000014187429 */ /* 0x000fe20000000000 */
[----:B------:R-:W-:Y:S01]  /*0a10*/  ISETP.GE.AND P0, PT, R21, RZ, PT ;  /* 0x000000ff1500720c */ /* 0x000fe20003f06270 */
[----:B------:R-:W-:Y:S01]  /*0a20*/  DFMA R30, R4, 0.5, R12 ;  /* 0x3fe00000041e782b */ /* 0x000fe2000000000c */
[----:B------:R-:W-:Y:S01]  /*0a30*/  BSSY.RECONVERGENT B1, `(.L_x_9) ;  /* 0x0000014000017945 */ /* 0x000fe20003800200 */
[----:B------:R-:W-:Y:S02]  /*0a40*/  DADD R26, -RZ, -R22 ;  /* 0x00000000ff1a7229 */ /* 0x000fe40000000916 */
[C---:B------:R-:W-:Y:S02]  /*0a50*/  DSETP.NEU.AND P3, PT, R20.reuse, RZ, PT ;  /* 0x000000ff1400722a */ /* 0x040fe40003f6d000 */
[----:B------:R-:W-:Y:S02]  /*0a60*/  DSETP.NEU.AND P1, PT, R20, 1, PT ;  /* 0x3ff000001400742a */ /* 0x000fe40003f2d000 */
[----:B------:R-:W-:Y:S01]  /*0a70*/  LOP3.LUT R24, R25, 0x7ff00000, RZ, 0xc0, !PT ;  /* 0x7ff0000019187812 */ /* 0x000fe200078ec0ff */
[----:B------:R-:W-:-:S03]  /*0a80*/  DMUL R30, R6, R30 ;  /* 0x0000001e061e7228 */ /* 0x000fc60000000000 */
[----:B------:R-:W-:Y:S02]  /*0a90*/  ISETP.NE.AND P4, PT, R24, 0x7ff00000, PT ;  /* 0x7ff000001800780c */ /* 0x000fe40003f85270 */
[----:B------:R-:W-:Y:S02]  /*0aa0*/  FSEL R22, R26, R22, !P0 ;  /* 0x000000161a167208 */ /* 0x000fe40004000000 */
[----:B------:R-:W-:Y:S01]  /*0ab0*/  FSEL R23, R27, R23, !P0 ;  /* 0x000000171b177208 */ /* 0x000fe20004000000 */
[----:B------:R-:W-:Y:S01]  /*0ac0*/  DSETP.NEU.AND P2, PT, |R30|, +INF , PT ;  /* 0x7ff000001e00742a */ /* 0x000fe20003f4d200 */
[----:B------:R-:W-:Y:S02]  /*0ad0*/  FSEL R22, R22, RZ, P3 ;  /* 0x000000ff16167208 */ /* 0x000fe40001800000 */
[----:B------:R-:W-:-:S05]  /*0ae0*/  FSEL R23, R21, R23, !P3 ;  /* 0x0000001715177208 */ /* 0x000fca0005800000 */
[----:B------:R-:W-:Y:S06]  /*0af0*/  @P4 BRA `(.L_x_10) ;  /* 0x00000000001c4947 */ /* 0x000fec0003800000 */
[----:B------:R-:W-:-:S14]  /*0b00*/  DSETP.NAN.AND P3, PT, R20, R20, PT ;  /* 0x000000141400722a */ /* 0x000fdc0003f68000 */
[----:B------:R-:W-:Y:S01]  /*0b10*/  @P3 DADD R22, R20, 3 ;  /* 0x4008000014163429 */ /* 0x000fe20000000000 */
[----:B------:R-:W-:Y:S10]  /*0b20*/  @P3 BRA `(.L_x_10) ;  /* 0x0000000000103947 */ /* 0x000ff40003800000 */
[----:B------:R-:W-:-:S14]  /*0b30*/  DSETP.NEU.AND P3, PT, |R20|, +INF , PT ;  /* 0x7ff000001400742a */ /* 0x000fdc0003f6d200 */
[----:B------:R-:W-:Y:S02]  /*0b40*/  @!P3 IMAD.MOV.U32 R3, RZ, RZ, -0x100000 ;  /* 0xfff00000ff03b424 */ /* 0x000fe400078e00ff */
[----:B------:R-:W-:-:S03]  /*0b50*/  @!P3 IMAD.MOV.U32 R22, RZ, RZ, RZ ;  /* 0x000000ffff16b224 */ /* 0x000fc600078e00ff */
[----:B------:R-:W-:-:S07]  /*0b60*/  @!P3 SEL R23, R3, 0x7ff00000, !P0 ;  /* 0x7ff000000317b807 */ /* 0x000fce0004000000 */
.L_x_10:
[----:B------:R-:W-:Y:S05]  /*0b70*/  BSYNC.RECONVERGENT B1 ;  /* 0x0000000000017941 */ /* 0x000fea0003800200 */
.L_x_9:
[----:B------:R-:W-:Y:S01]  /*0b80*/  FSEL R22, R22, RZ, P1 ;  /* 0x000000ff16167208 */ /* 0x000fe20000800000 */
[----:B------:R-:W-:Y:S01]  /*0b90*/  BSSY.RECONVERGENT B1, `(.L_x_11) ;  /* 0x000001e000017945 */ /* 0x000fe20003800200 */
[----:B------:R-:W-:Y:S01]  /*0ba0*/  FSEL R23, R23, 1.875, P1 ;  /* 0x3ff0000017177808 */ /* 0x000fe20000800000 */
[----:B------:R-:W-:Y:S01]  /*0bb0*/  @!P2 DMUL R48, RZ, R30 ;  /* 0x0000001eff30a228 */ /* 0x000fe20000000000 */
[----:B------:R-:W-:-:S04]  /*0bc0*/  @!P2 IMAD.MOV.U32 R3, RZ, RZ, 0x1 ;  /* 0x00000001ff03a424 */ /* 0x000fc800078e00ff */
[----:B------:R-:W-:-:S08]  /*0bd0*/  DADD R20, R20, -R22 ;  /* 0x0000000014147229 */ /* 0x000fd00000000816 */
[----:B------:R-:W-:Y:S01]  /*0be0*/  DFMA R46, -R34, R46, R20 ;  /* 0x0000002e222e722b */ /* 0x000fe20000000114 */
        /* <DEDUP_REMOVED lines=18> */
[----:B------:R-:W-:-:S07]  /*0d10*/  MOV R28, 0xd30 ;  /* 0x00000d30001c7802 */ /* 0x000fce0000000f00 */
[----:B------:R-:W-:Y:S05]  /*0d20*/  CALL.REL.NOINC `($_Z17Duffing_PoincareZPdS_PKdS1_S1_S1_S1_S1_S1_dj$__internal_trig_reduction_slowpathd) ;  /* 0x0000002800fc7944 */ /* 0x000fea0003c00000 */
[----:B------:R-:W-:Y:S02]  /*0d30*/  IMAD.MOV.U32 R48, RZ, RZ, R22 ;  /* 0x000000ffff307224 */ /* 0x000fe400078e0016 */
[----:B------:R-:W-:-:S07]  /*0d40*/  IMAD.MOV.U32 R49, RZ, RZ, R23 ;  /* 0x000000ffff317224 */ /* 0x000fce00078e0017 */
.L_x_14:
[----:B------:R-:W-:Y:S05]  /*0d50*/  BSYNC.RECONVERGENT B2 ;  /* 0x0000000000027941 */ /* 0x000fea0003800200 */
.L_x_13:
[----:B------:R-:W-:-:S07]  /*0d60*/  VIADD R3, R3, 0x1 ;  /* 0x0000000103037836 */ /* 0x000fce0000000000 */
.L_x_12:
[----:B------:R-:W-:Y:S05]  /*0d70*/  BSYNC.RECONVERGENT B1 ;  /* 0x0000000000017941 */ /* 0x000fea0003800200 */
.L_x_11:
        /* <DEDUP_REMOVED lines=9> */
[----:B------:R-:W-:Y:S01]  /*0e10*/  BSSY.RECONVERGENT B1, `(.L_x_15) ;  /* 0x000001e000017945 */ /* 0x000fe20003800200 */
[----:B------:R-:W-:Y:S01]  /*0e20*/  IMAD.MOV.U32 R55, RZ, RZ, 0x3da8ff83 ;  /* 0x3da8ff83ff377424 */ /* 0x000fe200078e00ff */
[----:B------:R-:W-:Y:S01]  /*0e30*/  ISETP.NE.U32.AND P0, PT, R50, 0x1, PT ;  /* 0x000000013200780c */ /* 0x000fe20003f05070 */
[----:B------:R-:W-:Y:S01]  /*0e40*/  DMUL R50, R48, R48 ;  /* 0x0000003030327228 */ /* 0x000fe20000000000 */
        /* <DEDUP_REMOVED lines=10> */
[----:B------:R-:W-:Y:S02]  /*0ef0*/  DFMA R20, R50, R20, 1 ;  /* 0x3ff000003214742b */ /* 0x000fe40000000014 */
[----:B------:R-:W-:-:S08]  /*0f00*/  DFMA R50, R44, 0.5, R8 ;  /* 0x3fe000002c32782b */ /* 0x000fd00000000008 */
[----:B------:R-:W-:Y:S02]  /*0f10*/  FSEL R22, R20, R48, !P0 ;  /* 0x0000003014167208 */ /* 0x000fe40004000000 */
[----:B------:R-:W-:Y:S02]  /*0f20*/  FSEL R23, R21, R49, !P0 ;  /* 0x0000003115177208 */ /* 0x000fe40004000000 */
[----:B------:R-:W-:-:S04]  /*0f30*/  LOP3.LUT P0, RZ, R3, 0x2, RZ, 0xc0, !PT ;  /* 0x0000000203ff7812 */ /* 0x000fc8000780c0ff */
[----:B------:R-:W-:-:S10]  /*0f40*/  DADD R20, RZ, -R22 ;  /* 0x00000000ff147229 */ /* 0x000fd40000000816 */
[----:B------:R-:W-:Y:S02]  /*0f50*/  FSEL R20, R22, R20, !P0 ;  /* 0x0000001416147208 */ /* 0x000fe40004000000 */
[----:B------:R-:W-:Y:S01]  /*0f60*/  FSEL R21, R23, R21, !P0 ;  /* 0x0000001517157208 */ /* 0x000fe20004000000 */
[----:B------:R-:W-:-:S05]  /*0f70*/  DADD R22, -RZ, |R50| ;  /* 0x00000000ff167229 */ /* 0x000fca0000000532 */
[----:B------:R-:W-:-:S05]  /*0f80*/  DMUL R20, R32, R20 ;  /* 0x0000001420147228 */ /* 0x000fca0000000000 */
[----:B------:R-:W-:-:S03]  /*0f90*/  IMAD.MOV.U32 R3, RZ, RZ, R23 ;  /* 0x000000ffff037224 */ /* 0x000fc600078e0017 */
[----:B------:R-:W-:-:S08]  /*0fa0*/  DADD R46, R46, R20 ;  /* 0x000000002e2e7229 */ /* 0x000fd00000000014 */
[----:B------:R-:W-:-:S08]  /*0fb0*/  DMUL R46, R4, R46 ;  /* 0x0000002e042e7228 */ /* 0x000fd00000000000 */
[----:B------:R-:W-:-:S08]  /*0fc0*/  DFMA R52, R46, 0.5, R10 ;  /* 0x3fe000002e34782b */ /* 0x000fd0000000000a */
[----:B------:R-:W-:-:S11]  /*0fd0*/  DMUL R48, R4, R52 ;  /* 0x0000003404307228 */ /* 0x000fd60000000000 */
[----:B------:R-:W-:Y:S05]  /*0fe0*/  CALL.REL.NOINC `($_Z17Duffing_PoincareZPdS_PKdS1_S1_S1_S1_S1_S1_dj$__internal_accurate_pow) ;  /* 0x0000001c00ac7944 */ /* 0x000fea0003c00000 */
[----:B------:R-:W-:Y:S05]  /*0ff0*/  BSYNC.RECONVERGENT B1 ;  /* 0x0000000000017941 */ /* 0x000fea0003800200 */
.L_x_15:
[C---:B------:R-:W-:Y:S01]  /*1000*/  DADD R24, R50.reuse, 3 ;  /* 0x4008000032187429 */ /* 0x040fe20000000000 */
[----:B------:R-:W-:Y:S01]  /*1010*/  ISETP.GE.AND P1, PT, R51, RZ, PT ;  /* 0x000000ff3300720c */ /* 0x000fe20003f26270 */
[----:B------:R-:W-:Y:S01]  /*1020*/  DADD R26, -RZ, -R22 ;  /* 0x00000000ff1a7229 */ /* 0x000fe20000000916 */
[----:B------:R-:W-:Y:S01]  /*1030*/  BSSY.RECONVERGENT B1, `(.L_x_16) ;  /* 0x0000011000017945 */ /* 0x000fe20003800200 */
[C---:B------:R-:W-:Y:S02]  /*1040*/  DSETP.NEU.AND P2, PT, R50.reuse, RZ, PT ;  /* 0x000000ff3200722a */ /* 0x040fe40003f4d000 */
[----:B------:R-:W-:-:S04]  /*1050*/  DSETP.NEU.AND P0, PT, R50, 1, PT ;  /* 0x3ff000003200742a */ /* 0x000fc80003f0d000 */
[----:B------:R-:W-:Y:S02]  /*1060*/  LOP3.LUT R24, R25, 0x7ff00000, RZ, 0xc0, !PT ;  /* 0x7ff0000019187812 */ /* 0x000fe400078ec0ff */
[----:B------:R-:W-:Y:S02]  /*1070*/  FSEL R22, R26, R22, !P1 ;  /* 0x000000161a167208 */ /* 0x000fe40004800000 */
        /* <DEDUP_REMOVED lines=12> */
.L_x_17:
[----:B------:R-:W-:Y:S05]  /*1140*/  BSYNC.RECONVERGENT B1 ;  /* 0x0000000000017941 */ /* 0x000fea0003800200 */
.L_x_16:
[----:B------:R-:W-:Y:S01]  /*1150*/  FSEL R22, R22, RZ, P0 ;  /* 0x000000ff16167208 */ /* 0x000fe20000000000 */
[----:B------:R-:W-:Y:S01]  /*1160*/  BSSY.RECONVERGENT B1, `(.L_x_18) ;  /* 0x000000c000017945 */ /* 0x000fe20003800200 */
[----:B------:R-:W-:Y:S02]  /*1170*/  FSEL R23, R23, 1.875, P0 ;  /* 0x3ff0000017177808 */ /* 0x000fe40000000000 */
[----:B------:R-:W-:-:S04]  /*1180*/  MOV R60, 0x1220 ;  /* 0x00001220003c7802 */ /* 0x000fc80000000f00 */
[----:B------:R-:W-:-:S08]  /*1190*/  DADD R50, R50, -R22 ;  /* 0x0000000032327229 */ /* 0x000fd00000000816 */
[----:B------:R-:W-:-:S08]  /*11a0*/  DFMA R50, -R34, R52, R50 ;  /* 0x000000342232722b */ /* 0x000fd00000000132 */
[----:B------:R-:W-:Y:S02]  /*11b0*/  DADD R50, R20, R50 ;  /* 0x0000000014327229 */ /* 0x000fe40000000032 */
[----:B------:R-:W-:-:S06]  /*11c0*/  DADD R20, R48, R8 ;  /* 0x0000000030147229 */ /* 0x000fcc0000000008 */
[----:B------:R-:W-:Y:S02]  /*11d0*/  DMUL R50, R4, R50 ;  /* 0x0000003204327228 */ /* 0x000fe40000000000 */
[----:B------:R-:W-:-:S06]  /*11e0*/  DADD R22, -RZ, |R20| ;  /* 0x00000000ff167229 */ /* 0x000fcc0000000514 */
[----:B------:R-:W-:-:S04]  /*11f0*/  DADD R52, R50, R10 ;  /* 0x0000000032347229 */ /* 0x000fc8000000000a */
[----:B------:R-:W-:-:S07]  /*1200*/  IMAD.MOV.U32 R3, RZ, RZ, R23 ;  /* 0x000000ffff037224 */ /* 0x000fce00078e0017 */
[----:B------:R-:W-:Y:S05]  /*1210*/  CALL.REL.NOINC `($_Z17Duffing_PoincareZPdS_PKdS1_S1_S1_S1_S1_S1_dj$__internal_accurate_pow) ;  /* 0x0000001c00207944 */ /* 0x000fea0003c00000 */
[----:B------:R-:W-:Y:S05]  /*1220*/  BSYNC.RECONVERGENT B1 ;  /* 0x0000000000017941 */ /* 0x000fea0003800200 */
.L_x_18:
[----:B------:R-:W-:Y:S01]  /*1230*/  DADD R26, R20, 3 ;  /* 0x40080000141a7429 */ /* 0x000fe20000000000 */
[----:B------:R-:W-:Y:S01]  /*1240*/  ISETP.GE.AND P0, PT, R21, RZ, PT ;  /* 0x000000ff1500720c */ /* 0x000fe20003f06270 */
[----:B------:R-:W-:Y:S01]  /*1250*/  DADD R30, R4, R12 ;  /* 0x00000000041e7229 */ /* 0x000fe2000000000c */
        /* <DEDUP_REMOVED lines=20> */
.L_x_20:
[----:B------:R-:W-:Y:S05]  /*13a0*/  BSYNC.RECONVERGENT B1 ;  /* 0x0000000000017941 */ /* 0x000fea0003800200 */
.L_x_19:
        /* <DEDUP_REMOVED lines=29> */
.L_x_24:
[----:B------:R-:W-:Y:S05]  /*1580*/  BSYNC.RECONVERGENT B2 ;  /* 0x0000000000027941 */ /* 0x000fea0003800200 */
.L_x_23:
[----:B------:R-:W-:-:S07]  /*1590*/  VIADD R3, R3, 0x1 ;  /* 0x0000000103037836 */ /* 0x000fce0000000000 */
.L_x_22:
[----:B------:R-:W-:Y:S05]  /*15a0*/  BSYNC.RECONVERGENT B1 ;  /* 0x0000000000017941 */ /* 0x000fea0003800200 */
.L_x_21:
[----:B------:R-:W-:-:S05]  /*15b0*/  IMAD.SHL.U32 R20, R3, 0x40, RZ ;  /* 0x0000004003147824 */ /* 0x000fca00078e00ff */
[----:B------:R-:W-:-:S04]  /*15c0*/  LOP3.LUT R20, R20, 0x40, RZ, 0xc0, !PT ;  /* 0x0000004014147812 */ /* 0x000fc800078ec0ff */
[----:B------:R-:W-:-:S05]  /*15d0*/  IADD3 R60, P0, PT, R20, UR6, RZ ;  /* 0x00000006143c7c10 */ /* 0x000fca000ff1e0ff */
[----:B------:R-:W-:-:S05]  /*15e0*/  IMAD.X R61, RZ, RZ, UR7, P0 ;  /* 0x00000007ff3d7e24 */ /* 0x000fca00080e06ff */
[----:B------:R-:W2:Y:S01]  /*15f0*/  LDG.E.128.CONSTANT R20, desc[UR4][R60.64] ;  /* 0x000000043c147981 */ /* 0x000ea2000c1e9d00 */
[----:B------:R-:W-:Y:S01]  /*1600*/  LOP3.LUT R24, R3, 0x1, RZ, 0xc0, !PT ;  /* 0x0000000103187812 */ /* 0x000fe200078ec0ff */
[----:B------:R-:W-:Y:S01]  /*1610*/  IMAD.MOV.U32 R25, RZ, RZ, 0x20fd8164 ;  /* 0x20fd8164ff197424 */ /* 0x000fe200078e00ff */
[----:B------:R-:W-:Y:S01]  /*1620*/  DMUL R56, R58, R58 ;  /* 0x0000003a3a387228 */ /* 0x000fe20000000000 */
[----:B------:R-:W-:Y:S01]  /*1630*/  IMAD.MOV.U32 R26, RZ, RZ, 0x3da8ff83 ;  /* 0x3da8ff83ff1a7424 */ /* 0x000fe200078e00ff */
[----:B------:R-:W-:Y:S01]  /*1640*/  ISETP.NE.U32.AND P0, PT, R24, 0x1, PT ;  /* 0x000000011800780c */ /* 0x000fe20003f05070 */
[----:B------:R-:W3:Y:S03]  /*1650*/  LDG.E.128.CONSTANT R28, desc[UR4][R60.64+0x20] ;  /* 0x000020043c1c7981 */ /* 0x000ee6000c1e9d00 */
[----:B------:R-:W-:Y:S02]  /*1660*/  FSEL R24, R25, -8.06006814911005101289e+34, !P0 ;  /* 0xf9785eba19187808 */ /* 0x000fe40004000000 */
[----:B------:R-:W-:-:S06]  /*1670*/  FSEL R25, -R26, 0.11223486810922622681, !P0 ;  /* 0x3de5db651a197808 */ /* 0x000fcc0004000100 */
[C---:B--2---:R-:W-:Y:S01]  /*1680*/  DFMA R20, R56.reuse, R24, R20 ;  /* 0x000000183814722b */ /* 0x044fe20000000014 */
[----:B------:R-:W2:Y:S07]  /*1690*/  LDG.E.128.CONSTANT R24, desc[UR4][R60.64+0x10] ;  /* 0x000010043c187981 */ /* 0x000eae000c1e9d00 */
[----:B------:R-:W-:Y:S02]  /*16a0*/  DFMA R20, R56, R20, R22 ;  /* 0x000000143814722b */ /* 0x000fe40000000016 */
[----:B------:R-:W-:-:S02]  /*16b0*/  DFMA R40, R44, 2, R40 ;  /* 0x400000002c28782b */ /* 0x000fc40000000028 */
[----:B------:R-:W-:Y:S01]  /*16c0*/  DFMA R42, R46, 2, R42 ;  /* 0x400000002e2a782b */ /* 0x000fe2000000002a */
[----:B------:R-:W-:-:S05]  /*16d0*/  VIADD R0, R0, 0x1 ;  /* 0x0000000100007836 */ /* 0x000fca0000000000 */
[----:B------:R-:W-:Y:S02]  /*16e0*/  DFMA R40, R48, 2, R40 ;  /* 0x400000003028782b */ /* 0x000fe40000000028 */
[----:B------:R-:W-:-:S06]  /*16f0*/  DFMA R42, R50, 2, R42 ;  /* 0x40000000322a782b */ /* 0x000fcc000000002a */
[----:B------:R-:W-:Y:S01]  /*1700*/  DFMA R40, R4, R52, R40 ;  /* 0x000000340428722b */ /* 0x000fe20000000028 */
[----:B------:R-:W-:Y:S01]  /*1710*/  UMOV UR8, 0x55555555 ;  /* 0x5555555500087882 */ /* 0x000fe20000000000 */
[----:B------:R-:W-:Y:S01]  /*1720*/  UMOV UR9, 0x3fc55555 ;  /* 0x3fc5555500097882 */ /* 0x000fe20000000000 */
[----:B------:R-:W-:Y:S01]  /*1730*/  BSSY.RECONVERGENT B1, `(.L_x_25) ;  /* 0x00000f8000017945 */ /* 0x000fe20003800200 */
[----:B------:R-:W-:-:S04]  /*1740*/  DFMA R12, R14, UR8, R12 ;  /* 0x000000080e0c7c2b */ /* 0x000fc8000800000c */
[----:B------:R-:W-:Y:S02]  /*1750*/  DFMA R8, R40, UR8, R8 ;  /* 0x0000000828087c2b */ /* 0x000fe40008000008 */
[----:B--2---:R-:W-:-:S08]  /*1760*/  DFMA R20, R56, R20, R24 ;  /* 0x000000143814722b */ /* 0x004fd00000000018 */
[----:B------:R-:W-:-:S08]  /*1770*/  DFMA R20, R56, R20, R26 ;  /* 0x000000143814722b */ /* 0x000fd0000000001a */
[----:B---3--:R-:W-:-:S08]  /*1780*/  DFMA R20, R56, R20, R28 ;  /* 0x000000143814722b */ /* 0x008fd0000000001c */
[----:B------:R-:W-:-:S08]  /*1790*/  DFMA R20, R56, R20, R30 ;  /* 0x000000143814722b */ /* 0x000fd0000000001e */
[----:B------:R-:W-:Y:S02]  /*17a0*/  DFMA R58, R20, R58, R58 ;  /* 0x0000003a143a722b */ /* 0x000fe4000000003a */
[----:B------:R-:W-:-:S10]  /*17b0*/  DFMA R20, R56, R20, 1 ;  /* 0x3ff000003814742b */ /* 0x000fd40000000014 */
[----:B------:R-:W-:Y:S02]  /*17c0*/  FSEL R22, R20, R58, !P0 ;  /* 0x0000003a14167208 */ /* 0x000fe40004000000 */
[----:B------:R-:W-:-:S06]  /*17d0*/  FSEL R23, R21, R59, !P0 ;  /* 0x0000003b15177208 */ /* 0x000fcc0004000000 */
[----:B------:R-:W-:Y:S01]  /*17e0*/  DADD R20, RZ, -R22 ;  /* 0x00000000ff147229 */ /* 0x000fe20000000816 */
[----:B------:R-:W-:-:S09]  /*17f0*/  LOP3.LUT P0, RZ, R3, 0x2, RZ, 0xc0, !PT ;  /* 0x0000000203ff7812 */ /* 0x000fd2000780c0ff */
[----:B------:R-:W-:Y:S02]  /*1800*/  FSEL R20, R22, R20, !P0 ;  /* 0x0000001416147208 */ /* 0x000fe40004000000 */
[----:B------:R-:W-:Y:S02]  /*1810*/  FSEL R21, R23, R21, !P0 ;  /* 0x0000001517157208 */ /* 0x000fe40004000000 */
[----:B------:R-:W-:-:S04]  /*1820*/  ISETP.GE.U32.AND P0, PT, R0, 0x2, PT ;  /* 0x000000020000780c */ /* 0x000fc80003f06070 */
[----:B------:R-:W-:-:S08]  /*1830*/  DFMA R54, R32, R20, R54 ;  /* 0x000000142036722b */ /* 0x000fd00000000036 */
[----:B------:R-:W-:-:S08]  /*1840*/  DFMA R42, R4, R54, R42 ;  /* 0x00000036042a722b */ /* 0x000fd0000000002a */
[----:B------:R-:W-:Y:S01]  /*1850*/  DFMA R10, R42, UR8, R10 ;  /* 0x000000082a0a7c2b */ /* 0x000fe2000800000a */
[----:B------:R-:W-:Y:S10]  /*1860*/  @!P0 BRA `(.L_x_26) ;  /* 0x0000000c00908947 */ /* 0x000ff40003800000 */
[----:B------:R-:W-:Y:S01]  /*1870*/  DSETP.NEU.AND P0, PT, |R38|, +INF , PT ;  /* 0x7ff000002600742a */ /* 0x000fe20003f0d200 */
[----:B------:R-:W-:-:S13]  /*1880*/  BSSY.RECONVERGENT B2, `(.L_x_27) ;  /* 0x000001a000027945 */ /* 0x000fda0003800200 */
[----:B------:R-:W-:Y:S01]  /*1890*/  @!P0 DMUL R40, RZ, R38 ;  /* 0x00000026ff288228 */ /* 0x000fe20000000000 */
[----:B------:R-:W-:Y:S01]  /*18a0*/  @!P0 IMAD.MOV.U32 R3, RZ, RZ, RZ ;  /* 0x000000ffff038224 */ /* 0x000fe200078e00ff */
[----:B------:R-:W-:Y:S09]  /*18b0*/  @!P0 BRA `(.L_x_28) ;  /* 0x0000000000588947 */ /* 0x000ff20003800000 */
[----:B------:R-:W-:Y:S01]  /*18c0*/  UMOV UR8, 0x6dc9c883 ;  /* 0x6dc9c88300087882 */ /* 0x000fe20000000000 */
[----:B------:R-:W-:Y:S01]  /*18d0*/  UMOV UR9, 0x3fe45f30 ;  /* 0x3fe45f3000097882 */ /* 0x000fe20000000000 */
[C---:B------:R-:W-:Y:S02]  /*18e0*/  DSETP.GE.AND P0, PT, |R38|.reuse, 2.14748364800000000000e+09, PT ;  /* 0x41e000002600742a */ /* 0x040fe40003f06200 */
        /* <DEDUP_REMOVED lines=19> */
.L_x_28:
[----:B------:R-:W-:Y:S05]  /*1a20*/  BSYNC.RECONVERGENT B2 ;  /* 0x0000000000027941 */ /* 0x000fea0003800200 */
.L_x_27:
        /* <DEDUP_REMOVED lines=12> */
[----:B------:R-:W-:-:S03]  /*1af0*/  DMUL R38, R40, R40 ;  /* 0x0000002828267228 */ /* 0x000fc60000000000 */
[----:B------:R-:W-:Y:S02]  /*1b00*/  FSEL R44, R44, -8.06006814911005101289e+34, !P0 ;  /* 0xf9785eba2c2c7808 */ /* 0x000fe40004000000 */
[----:B------:R-:W-:-:S06]  /*1b10*/  FSEL R45, -R45, 0.11223486810922622681, !P0 ;  /* 0x3de5db652d2d7808 */ /* 0x000fcc0004000100 */
[----:B--2---:R-:W-:-:S08]  /*1b20*/  DFMA R20, R38, R44, R20 ;  /* 0x0000002c2614722b */ /* 0x004fd00000000014 */
[----:B------:R-:W-:-:S08]  /*1b30*/  DFMA R20, R38, R20, R22 ;  /* 0x000000142614722b */ /* 0x000fd00000000016 */
[----:B---3--:R-:W-:-:S08]  /*1b40*/  DFMA R20, R38, R20, R24 ;  /* 0x000000142614722b */ /* 0x008fd00000000018 */
[----:B------:R-:W-:-:S08]  /*1b50*/  DFMA R20, R38, R20, R26 ;  /* 0x000000142614722b */ /* 0x000fd0000000001a */
[----:B----4-:R-:W-:-:S08]  /*1b60*/  DFMA R20, R38, R20, R28 ;  /* 0x000000142614722b */ /* 0x010fd0000000001c */
[----:B------:R-:W-:Y:S02]  /*1b70*/  DFMA R20, R38, R20, R30 ;  /* 0x000000142614722b */ /* 0x000fe4000000001e */
[----:B------:R-:W-:-:S06]  /*1b80*/  DMUL R30, R6, R12 ;  /* 0x0000000c061e7228 */ /* 0x000fcc0000000000 */
[----:B------:R-:W-:Y:S02]  /*1b90*/  DFMA R40, R20, R40, R40 ;  /* 0x000000281428722b */ /* 0x000fe40000000028 */
[----:B------:R-:W-:Y:S02]  /*1ba0*/  DFMA R20, R38, R20, 1 ;  /* 0x3ff000002614742b */ /* 0x000fe40000000014 */
[----:B------:R-:W-:-:S08]  /*1bb0*/  DSETP.NEU.AND P1, PT, |R30|, +INF , PT ;  /* 0x7ff000001e00742a */ /* 0x000fd00003f2d200 */
[----:B------:R-:W-:Y:S02]  /*1bc0*/  FSEL R22, R20, R40, !P0 ;  /* 0x0000002814167208 */ /* 0x000fe40004000000 */
[----:B------:R-:W-:Y:S02]  /*1bd0*/  FSEL R23, R21, R41, !P0 ;  /* 0x0000002915177208 */ /* 0x000fe40004000000 */
[----:B------:R-:W-:Y:S02]  /*1be0*/  LOP3.LUT P0, RZ, R3, 0x2, RZ, 0xc0, !PT ;  /* 0x0000000203ff7812 */ /* 0x000fe4000780c0ff */
[----:B------:R-:W-:Y:S01]  /*1bf0*/  @!P1 DMUL R40, RZ, R30 ;  /* 0x0000001eff289228 */ /* 0x000fe20000000000 */
[----:B------:R-:W-:Y:S01]  /*1c00*/  @!P1 IMAD.MOV.U32 R3, RZ, RZ, RZ ;  /* 0x000000ffff039224 */ /* 0x000fe200078e00ff */
[----:B------:R-:W-:-:S10]  /*1c10*/  DADD R20, RZ, -R22 ;  /* 0x00000000ff147229 */ /* 0x000fd40000000816 */
[----:B------:R-:W-:Y:S02]  /*1c20*/  FSEL R38, R22, R20, !P0 ;  /* 0x0000001416267208 */ /* 0x000fe40004000000 */
[----:B------:R-:W-:Y:S01]  /*1c30*/  FSEL R39, R23, R21, !P0 ;  /* 0x0000001517277208 */ /* 0x000fe20004000000 */
[----:B------:R-:W-:Y:S06]  /*1c40*/  @!P1 BRA `(.L_x_30) ;  /* 0x0000000000509947 */ /* 0x000fec0003800000 */
        /* <DEDUP_REMOVED lines=20> */
.L_x_30:
[----:B------:R-:W-:Y:S05]  /*1d90*/  BSYNC.RECONVERGENT B2 ;  /* 0x0000000000027941 */ /* 0x000fea0003800200 */
.L_x_29:
        /* <DEDUP_REMOVED lines=8> */
[----:B------:R-:W-:-:S02]  /*1e20*/  IMAD.MOV.U32 R46, RZ, RZ, 0x20fd8164 ;  /* 0x20fd8164ff2e7424 */ /* 0x000fc400078e00ff */
[----:B------:R-:W-:Y:S01]  /*1e30*/  IMAD.MOV.U32 R47, RZ, RZ, 0x3da8ff83 ;  /* 0x3da8ff83ff2f7424 */ /* 0x000fe200078e00ff */
[----:B------:R-:W-:Y:S01]  /*1e40*/  ISETP.NE.U32.AND P0, PT, R42, 0x1, PT ;  /* 0x000000012a00780c */ /* 0x000fe20003f05070 */
[----:B------:R-:W-:-:S03]  /*1e50*/  DMUL R42, R40, R40 ;  /* 0x00000028282a7228 */ /* 0x000fc60000000000 */
[----:B------:R-:W-:Y:S02]  /*1e60*/  FSEL R46, R46, -8.06006814911005101289e+34, !P0 ;  /* 0xf9785eba2e2e7808 */ /* 0x000fe40004000000 */
[----:B------:R-:W-:-:S06]  /*1e70*/  FSEL R47, -R47, 0.11223486810922622681, !P0 ;  /* 0x3de5db652f2f7808 */ /* 0x000fcc0004000100 */
[----:B--2---:R-:W-:-:S08]  /*1e80*/  DFMA R20, R42, R46, R20 ;  /* 0x0000002e2a14722b */ /* 0x004fd00000000014 */
[----:B------:R-:W-:-:S08]  /*1e90*/  DFMA R20, R42, R20, R22 ;  /* 0x000000142a14722b */ /* 0x000fd00000000016 */
[C---:B---3--:R-:W-:Y:S02]  /*1ea0*/  DFMA R24, R42.reuse, R20, R24 ;  /* 0x000000142a18722b */ /* 0x048fe40000000018 */
[----:B------:R-:W0:Y:S06]  /*1eb0*/  LDC.64 R20, c[0x0][0x3c8] ;  /* 0x0000f200ff147b82 */ /* 0x000e2c0000000a00 */
[----:B------:R-:W-:-:S08]  /*1ec0*/  DFMA R24, R42, R24, R26 ;  /* 0x000000182a18722b */ /* 0x000fd0000000001a */
[----:B----4-:R-:W-:-:S08]  /*1ed0*/  DFMA R24, R42, R24, R28 ;  /* 0x000000182a18722b */ /* 0x010fd0000000001c */
[----:B------:R-:W-:Y:S02]  /*1ee0*/  DFMA R24, R42, R24, R30 ;  /* 0x000000182a18722b */ /* 0x000fe4000000001e */
[----:B0-----:R-:W-:-:S06]  /*1ef0*/  DSETP.NEU.AND P1, PT, R38, R20, PT ;  /* 0x000000142600722a */ /* 0x001fcc0003f2d000 */
[----:B------:R-:W-:Y:S02]  /*1f00*/  DFMA R40, R24, R40, R40 ;  /* 0x000000281828722b */ /* 0x000fe40000000028 */
[----:B------:R-:W-:-:S06]  /*1f10*/  DFMA R24, R42, R24, 1 ;  /* 0x3ff000002a18742b */ /* 0x000fcc0000000018 */
[C---:B------:R-:W-:Y:S02]  /*1f20*/  @!P1 IMAD R27, R2.reuse, 0x8, R1 ;  /* 0x00000008021b9824 */ /* 0x040fe400078e0201 */
[----:B------:R-:W-:Y:S02]  /*1f30*/  @!P1 VIADD R2, R2, 0x1 ;  /* 0x0000000102029836 */ /* 0x000fe40000000000 */
[----:B------:R-:W-:Y:S01]  /*1f40*/  FSEL R24, R24, R40, !P0 ;  /* 0x0000002818187208 */ /* 0x000fe20004000000 */
[----:B------:R0:W-:Y:S01]  /*1f50*/  @!P1 STL.64 [R27], R16 ;  /* 0x000000101b009387 */ /* 0x0001e20000100a00 */
[----:B------:R-:W-:Y:S02]  /*1f60*/  FSEL R25, R25, R41, !P0 ;  /* 0x0000002919197208 */ /* 0x000fe40004000000 */
[----:B------:R-:W-:Y:S01]  /*1f70*/  LOP3.LUT P0, RZ, R3, 0x2, RZ, 0xc0, !PT ;  /* 0x0000000203ff7812 */ /* 0x000fe2000780c0ff */
[----:B------:R0:W-:Y:S03]  /*1f80*/  @!P1 STL.64 [R27+0x28], R18 ;  /* 0x000028121b009387 */ /* 0x0001e60000100a00 */
[----:B------:R-:W-:-:S10]  /*1f90*/  DADD R22, RZ, -R24 ;  /* 0x00000000ff167229 */ /* 0x000fd40000000818 */
[----:B------:R-:W-:Y:S02]  /*1fa0*/  FSEL R22, R24, R22, !P0 ;  /* 0x0000001618167208 */ /* 0x000fe40004000000 */
[----:B------:R-:W-:Y:S01]  /*1fb0*/  FSEL R23, R25, R23, !P0 ;  /* 0x0000001719177208 */ /* 0x000fe20004000000 */
[----:B0-----:R-:W-:Y:S06]  /*1fc0*/  @!P1 BRA `(.L_x_26) ;  /* 0x0000000400b89947 */ /* 0x001fec0003800000 */
[----:B------:R-:W-:-:S06]  /*1fd0*/  DSETP.GE.AND P0, PT, R22, R20, PT ;  /* 0x000000141600722a */ /* 0x000fcc0003f06000 */
[----:B------:R-:W-:-:S14]  /*1fe0*/  DSETP.GTU.OR P0, PT, R38, R20, !P0 ;  /* 0x000000142600722a */ /* 0x000fdc000470c400 */
[----:B------:R-:W-:Y:S05]  /*1ff0*/  @P0 BRA `(.L_x_26) ;  /* 0x0000000400ac0947 */ /* 0x000fea0003800000 */
[----:B------:R-:W-:Y:S01]  /*2000*/  DADD R30, R8, -R16 ;  /* 0x00000000081e7229 */ /* 0x000fe20000000810 */
[----:B------:R-:W-:Y:S01]  /*2010*/  IMAD.MOV.U32 R20, RZ, RZ, 0x1 ;  /* 0x00000001ff147424 */ /* 0x000fe200078e00ff */
[----:B------:R-:W-:Y:S04]  /*2020*/  BSSY.RECONVERGENT B2, `(.L_x_31) ;  /* 0x0000015000027945 */ /* 0x000fe80003800200 */
[----:B------:R-:W0:Y:S02]  /*2030*/  MUFU.RCP64H R21, R31 ;  /* 0x0000001f00157308 */ /* 0x000e240000001800 */
[----:B0-----:R-:W-:-:S08]  /*2040*/  DFMA R24, -R30, R20, 1 ;  /* 0x3ff000001e18742b */ /* 0x001fd00000000114 */
[----:B------:R-:W-:-:S08]  /*2050*/  DFMA R24, R24, R24, R24 ;  /* 0x000000181818722b */ /* 0x000fd00000000018 */
[----:B------:R-:W-:Y:S02]  /*2060*/  DFMA R20, R20, R24, R20 ;  /* 0x000000181414722b */ /* 0x000fe40000000014 */
[----:B------:R-:W-:-:S06]  /*2070*/  DADD R24, -R38, R22 ;  /* 0x0000000026187229 */ /* 0x000fcc0000000116 */
[----:B------:R-:W-:-:S04]  /*2080*/  DFMA R26, -R30, R20, 1 ;  /* 0x3ff000001e1a742b */ /* 0x000fc80000000114 */
[----:B------:R-:W-:-:S04]  /*2090*/  FSETP.GEU.AND P1, PT, |R25|, 6.5827683646048100446e-37, PT ;  /* 0x036000001900780b */ /* 0x000fc80003f2e200 */
[----:B------:R-:W-:-:S08]  /*20a0*/  DFMA R20, R20, R26, R20 ;  /* 0x0000001a1414722b */ /* 0x000fd00000000014 */
[----:B------:R-:W-:-:S08]  /*20b0*/  DMUL R26, R24, R20 ;  /* 0x00000014181a7228 */ /* 0x000fd00000000000 */
[----:B------:R-:W-:-:S08]  /*20c0*/  DFMA R28, -R30, R26, R24 ;  /* 0x0000001a1e1c722b */ /* 0x000fd00000000118 */
[----:B------:R-:W-:-:S10]  /*20d0*/  DFMA R20, R20, R28, R26 ;  /* 0x0000001c1414722b */ /* 0x000fd4000000001a */
[----:B------:R-:W-:-:S05]  /*20e0*/  FFMA R3, RZ, R31, R21 ;  /* 0x0000001fff037223 */ /* 0x000fca0000000015 */
[----:B------:R-:W-:-:S13]  /*20f0*/  FSETP.GT.AND P0, PT, |R3|, 1.469367938527859385e-39, PT ;  /* 0x001000000300780b */ /* 0x000fda0003f04200 */
[----:B------:R-:W-:Y:S05]  /*2100*/  @P0 BRA P1, `(.L_x_32) ;  /* 0x0000000000180947 */ /* 0x000fea0000800000 */
[----:B------:R-:W-:Y:S01]  /*2110*/  IMAD.MOV.U32 R20, RZ, RZ, R30 ;  /* 0x000000ffff147224 */ /* 0x000fe200078e001e */
[----:B------:R-:W-:Y:S01]  /*2120*/  MOV R40, 0x2170 ;  /* 0x0000217000287802 */ /* 0x000fe20000000f00 */
[----:B------:R-:W-:Y:S02]  /*2130*/  IMAD.MOV.U32 R29, RZ, RZ, R31 ;  /* 0x000000ffff1d7224 */ /* 0x000fe400078e001f */
[----:B------:R-:W-:Y:S02]  /*2140*/  IMAD.MOV.U32 R30, RZ, RZ, R24 ;  /* 0x000000ffff1e7224 */ /* 0x000fe400078e0018 */
[----:B------:R-:W-:-:S07]  /*2150*/  IMAD.MOV.U32 R31, RZ, RZ, R25 ;  /* 0x000000ffff1f7224 */ /* 0x000fce00078e0019 */
[----:B------:R-:W-:Y:S05]  /*2160*/  CALL.REL.NOINC `($__internal_0_$__cuda_sm20_div_rn_f64_full) ;  /* 0x0000000400d47944 */ /* 0x000fea0003c00000 */
.L_x_32:
[----:B------:R-:W-:Y:S05]  /*2170*/  BSYNC.RECONVERGENT B2 ;  /* 0x0000000000027941 */ /* 0x000fea0003800200 */
.L_x_31:
[----:B------:R-:W0:Y:S01]  /*2180*/  MUFU.RCP64H R27, R21 ;  /* 0x00000015001b7308 */ /* 0x000e220000001800 */
[----:B------:R-:W-:Y:S01]  /*2190*/  IMAD.MOV.U32 R26, RZ, RZ, 0x1 ;  /* 0x00000001ff1a7424 */ /* 0x000fe200078e00ff */
[----:B------:R-:W1:Y:S01]  /*21a0*/  LDC.64 R30, c[0x0][0x3c8] ;  /* 0x0000f200ff1e7b82 */ /* 0x000e620000000a00 */
[----:B------:R-:W-:Y:S01]  /*21b0*/  DADD R38, R38, R22 ;  /* 0x0000000026267229 */ /* 0x000fe20000000016 */
[----:B------:R-:W-:Y:S01]  /*21c0*/  BSSY.RECONVERGENT B2, `(.L_x_33) ;  /* 0x0000015000027945 */ /* 0x000fe20003800200 */
[----:B------:R-:W-:-:S08]  /*21d0*/  DADD R16, R8, R16 ;  /* 0x0000000008107229 */ /* 0x000fd00000000010 */
[-C--:B------:R-:W-:Y:S02]  /*21e0*/  DFMA R16, -R16, R20.reuse, R38 ;  /* 0x000000141010722b */ /* 0x080fe40000000126 */
[----:B0-----:R-:W-:-:S08]  /*21f0*/  DFMA R28, R26, -R20, 1 ;  /* 0x3ff000001a1c742b */ /* 0x001fd00000000814 */
[----:B------:R-:W-:Y:S02]  /*2200*/  DFMA R28, R28, R28, R28 ;  /* 0x0000001c1c1c722b */ /* 0x000fe4000000001c */
[----:B-1----:R-:W-:-:S06]  /*2210*/  DFMA R30, R16, -0.5, R30 ;  /* 0xbfe00000101e782b */ /* 0x002fcc000000001e */
[----:B------:R-:W-:-:S04]  /*2220*/  DFMA R28, R26, R28, R26 ;  /* 0x0000001c1a1c722b */ /* 0x000fc8000000001a */
[----:B------:R-:W-:-:S04]  /*2230*/  FSETP.GEU.AND P1, PT, |R31|, 6.5827683646048100446e-37, PT ;  /* 0x036000001f00780b */ /* 0x000fc80003f2e200 */
[----:B------:R-:W-:-:S08]  /*2240*/  DFMA R22, R28, -R20, 1 ;  /* 0x3ff000001c16742b */ /* 0x000fd00000000814 */
[----:B------:R-:W-:-:S08]  /*2250*/  DFMA R22, R28, R22, R28 ;  /* 0x000000161c16722b */ /* 0x000fd0000000001c */
[----:B------:R-:W-:-:S08]  /*2260*/  DMUL R16, R30, R22 ;  /* 0x000000161e107228 */ /* 0x000fd00000000000 */
[----:B------:R-:W-:-:S08]  /*2270*/  DFMA R26, R16, -R20, R30 ;  /* 0x80000014101a722b */ /* 0x000fd0000000001e */
[----:B------:R-:W-:-:S10]  /*2280*/  DFMA R22, R22, R26, R16 ;  /* 0x0000001a1616722b */ /* 0x000fd40000000010 */
[----:B------:R-:W-:-:S05]  /*2290*/  FFMA R3, RZ, R21, R23 ;  /* 0x00000015ff037223 */ /* 0x000fca0000000017 */
[----:B------:R-:W-:-:S13]  /*22a0*/  FSETP.GT.AND P0, PT, |R3|, 1.469367938527859385e-39, PT ;  /* 0x001000000300780b */ /* 0x000fda0003f04200 */
[----:B------:R-:W-:Y:S05]  /*22b0*/  @P0 BRA P1, `(.L_x_34) ;  /* 0x0000000000140947 */ /* 0x000fea0000800000 */
[----:B------:R-:W-:Y:S01]  /*22c0*/  IMAD.MOV.U32 R29, RZ, RZ, R21 ;  /* 0x000000ffff1d7224 */ /* 0x000fe200078e0015 */
[----:B------:R-:W-:-:S07]  /*22d0*/  MOV R40, 0x22f0 ;  /* 0x000022f000287802 */ /* 0x000fce0000000f00 */
[----:B------:R-:W-:Y:S05]  /*22e0*/  CALL.REL.NOINC `($__internal_0_$__cuda_sm20_div_rn_f64_full) ;  /* 0x0000000400747944 */ /* 0x000fea0003c00000 */
[----:B------:R-:W-:Y:S02]  /*22f0*/  IMAD.MOV.U32 R22, RZ, RZ, R20 ;  /* 0x000000ffff167224 */ /* 0x000fe400078e0014 */
[----:B------:R-:W-:-:S07]  /*2300*/  IMAD.MOV.U32 R23, RZ, RZ, R21 ;  /* 0x000000ffff177224 */ /* 0x000fce00078e0015 */
.L_x_34:
[----:B------:R-:W-:Y:S05]  /*2310*/  BSYNC.RECONVERGENT B2 ;  /* 0x0000000000027941 */ /* 0x000fea0003800200 */
.L_x_33:
[----:B------:R-:W-:Y:S01]  /*2320*/  DADD R20, R10, -R18 ;  /* 0x000000000a147229 */ /* 0x000fe20000000812 */
[----:B------:R-:W-:Y:S01]  /*2330*/  IMAD.MOV.U32 R16, RZ, RZ, 0x1 ;  /* 0x00000001ff107424 */ /* 0x000fe200078e00ff */
[----:B------:R-:W-:Y:S01]  /*2340*/  FSETP.GEU.AND P1, PT, |R25|, 6.5827683646048100446e-37, PT ;  /* 0x036000001900780b */ /* 0x000fe20003f2e200 */
[----:B------:R-:W-:Y:S01]  /*2350*/  IMAD R31, R2, 0x8, R1 ;  /* 0x00000008021f7824 */ /* 0x000fe200078e0201 */
[----:B------:R-:W-:Y:S02]  /*2360*/  BSSY.RECONVERGENT B2, `(.L_x_35) ;  /* 0x0000015000027945 */ /* 0x000fe40003800200 */
[----:B------:R-:W0:Y:S02]  /*2370*/  MUFU.RCP64H R17, R21 ;  /* 0x0000001500117308 */ /* 0x000e240000001800 */
[----:B------:R1:W-:Y:S01]  /*2380*/  STL.64 [R31], R22 ;  /* 0x000000161f007387 */ /* 0x0003e20000100a00 */
[----:B0-----:R-:W-:-:S08]  /*2390*/  DFMA R26, -R20, R16, 1 ;  /* 0x3ff00000141a742b */ /* 0x001fd00000000110 */
[----:B------:R-:W-:-:S08]  /*23a0*/  DFMA R26, R26, R26, R26 ;  /* 0x0000001a1a1a722b */ /* 0x000fd0000000001a */
[----:B------:R-:W-:-:S08]  /*23b0*/  DFMA R26, R16, R26, R16 ;  /* 0x0000001a101a722b */ /* 0x000fd00000000010 */
[----:B------:R-:W-:-:S08]  /*23c0*/  DFMA R16, -R20, R26, 1 ;  /* 0x3ff000001410742b */ /* 0x000fd0000000011a */
[----:B------:R-:W-:-:S08]  /*23d0*/  DFMA R16, R26, R16, R26 ;  /* 0x000000101a10722b */ /* 0x000fd0000000001a */
[----:B------:R-:W-:-:S08]  /*23e0*/  DMUL R26, R24, R16 ;  /* 0x00000010181a7228 */ /* 0x000fd00000000000 */
[----:B------:R-:W-:-:S08]  /*23f0*/  DFMA R28, -R20, R26, R24 ;  /* 0x0000001a141c722b */ /* 0x000fd00000000118 */
[----:B------:R-:W-:-:S10]  /*2400*/  DFMA R16, R16, R28, R26 ;  /* 0x0000001c1010722b */ /* 0x000fd4000000001a */
[----:B------:R-:W-:-:S05]  /*2410*/  FFMA R3, RZ, R21, R17 ;  /* 0x00000015ff037223 */ /* 0x000fca0000000011 */
[----:B------:R-:W-:-:S13]  /*2420*/  FSETP.GT.AND P0, PT, |R3|, 1.469367938527859385e-39, PT ;  /* 0x001000000300780b */ /* 0x000fda0003f04200 */
[----:B-1----:R-:W-:Y:S05]  /*2430*/  @P0 BRA P1, `(.L_x_36) ;  /* 0x00000000001c0947 */ /* 0x002fea0000800000 */
[----:B------:R-:W-:Y:S01]  /*2440*/  IMAD.MOV.U32 R30, RZ, RZ, R24 ;  /* 0x000000ffff1e7224 */ /* 0x000fe200078e0018 */
[----:B------:R-:W-:Y:S01]  /*2450*/  MOV R40, 0x2490 ;  /* 0x0000249000287802 */ /* 0x000fe20000000f00 */
[----:B------:R-:W-:Y:S02]  /*2460*/  IMAD.MOV.U32 R31, RZ, RZ, R25 ;  /* 0x000000ffff1f7224 */ /* 0x000fe400078e0019 */
[----:B------:R-:W-:-:S07]  /*2470*/  IMAD.MOV.U32 R29, RZ, RZ, R21 ;  /* 0x000000ffff1d7224 */ /* 0x000fce00078e0015 */
[----:B------:R-:W-:Y:S05]  /*2480*/  CALL.REL.NOINC `($__internal_0_$__cuda_sm20_div_rn_f64_full) ;  /* 0x00000004000c7944 */ /* 0x000fea0003c00000 */
[----:B------:R-:W-:Y:S02]  /*2490*/  IMAD.MOV.U32 R16, RZ, RZ, R20 ;  /* 0x000000ffff107224 */ /* 0x000fe400078e0014 */
[----:B------:R-:W-:-:S07]  /*24a0*/  IMAD.MOV.U32 R17, RZ, RZ, R21 ;  /* 0x000000ffff117224 */ /* 0x000fce00078e0015 */
.L_x_36:
[----:B------:R-:W-:Y:S05]  /*24b0*/  BSYNC.RECONVERGENT B2 ;  /* 0x0000000000027941 */ /* 0x000fea0003800200 */
.L_x_35:
[----:B------:R-:W0:Y:S01]  /*24c0*/  MUFU.RCP64H R21, R17 ;  /* 0x0000001100157308 */ /* 0x000e220000001800 */
[----:B------:R-:W-:Y:S01]  /*24d0*/  IMAD.MOV.U32 R20, RZ, RZ, 0x1 ;  /* 0x00000001ff147424 */ /* 0x000fe200078e00ff */
[----:B------:R-:W1:Y:S01]  /*24e0*/  LDC.64 R24, c[0x0][0x3c8] ;  /* 0x0000f200ff187b82 */ /* 0x000e620000000a00 */
[----:B------:R-:W-:Y:S01]  /*24f0*/  DADD R18, R10, R18 ;  /* 0x000000000a127229 */ /* 0x000fe20000000012 */
[----:B------:R-:W-:Y:S07]  /*2500*/  BSSY.RECONVERGENT B2, `(.L_x_37) ;  /* 0x0000017000027945 */ /* 0x000fee0003800200 */
[----:B------:R-:W-:-:S02]  /*2510*/  DFMA R18, -R18, R16, R38 ;  /* 0x000000101212722b */ /* 0x000fc40000000126 */
        /* <DEDUP_REMOVED lines=19> */
[----:B------:R-:W-:Y:S02]  /*2650*/  IMAD.MOV.U32 R18, RZ, RZ, R20 ;  /* 0x000000ffff127224 */ /* 0x000fe400078e0014 */
[----:B------:R-:W-:-:S07]  /*2660*/  IMAD.MOV.U32 R19, RZ, RZ, R21 ;  /* 0x000000ffff137224 */ /* 0x000fce00078e0015 */
.L_x_38:
[----:B------:R-:W-:Y:S05]  /*2670*/  BSYNC.RECONVERGENT B2 ;  /* 0x0000000000027941 */ /* 0x000fea0003800200 */
.L_x_37:
[C---:B------:R-:W-:Y:S02]  /*2680*/  IMAD R3, R2.reuse, 0x8, R1 ;  /* 0x0000000802037824 */ /* 0x040fe400078e0201 */
[----:B------:R-:W-:-:S03]  /*2690*/  VIADD R2, R2, 0x1 ;  /* 0x0000000102027836 */ /* 0x000fc60000000000 */
[----:B------:R0:W-:Y:S04]  /*26a0*/  STL.64 [R3+0x28], R18 ;  /* 0x0000281203007387 */ /* 0x0001e80000100a00 */
.L_x_26:
[----:B------:R-:W-:Y:S05]  /*26b0*/  BSYNC.RECONVERGENT B1 ;  /* 0x0000000000017941 */ /* 0x000fea0003800200 */
.L_x_25:
[----:B------:R-:W-:-:S13]  /*26c0*/  ISETP.GE.AND P0, PT, R2, 0x6, PT ;  /* 0x000000060200780c */ /* 0x000fda0003f06270 */
[----:B------:R-:W-:Y:S05]  /*26d0*/  @!P0 BRA `(.L_x_39) ;  /* 0xffffffdc001c8947 */ /* 0x000fea000383ffff */
[----:B------:R-:W-:Y:S05]  /*26e0*/  BSYNC.RECONVERGENT B0 ;  /* 0x0000000000007941 */ /* 0x000fea0003800200 */
.L_x_0:
[----:B------:R-:W2:Y:S01]  /*26f0*/  LDL.64 R26, [R1] ;  /* 0x00000000011a7983 */ /* 0x000ea20000100a00 */
[----:B0-----:R-:W0:Y:S03]  /*2700*/  LDC.64 R2, c[0x0][0x380] ;  /* 0x0000e000ff027b82 */ /* 0x001e260000000a00 */
[----:B------:R-:W3:Y:S04]  /*2710*/  LDL.64 R4, [R1+0x28] ;  /* 0x0000280001047983 */ /* 0x000ee80000100a00 */
[----:B------:R-:W4:Y:S01]  /*2720*/  LDL.64 R8, [R1+0x8] ;  /* 0x0000080001087983 */ /* 0x000f220000100a00 */
[----:B------:R-:W1:Y:S03]  /*2730*/  LDC.64 R24, c[0x0][0x388] ;  /* 0x0000e200ff187b82 */ /* 0x000e660000000a00 */
[----:B------:R-:W5:Y:S04]  /*2740*/  LDL.64 R10, [R1+0x30] ;  /* 0x00003000010a7983 */ /* 0x000f680000100a00 */
[----:B------:R-:W5:Y:S04]  /*2750*/  LDL.64 R12, [R1+0x10] ;  /* 0x00001000010c7983 */ /* 0x000f680000100a00 */
[----:B------:R-:W5:Y:S04]  /*2760*/  LDL.64 R14, [R1+0x38] ;  /* 0x00003800010e7983 */ /* 0x000f680000100a00 */
[----:B------:R-:W5:Y:S04]  /*2770*/  LDL.64 R16, [R1+0x18] ;  /* 0x0000180001107983 */ /* 0x000f680000100a00 */
[----:B------:R-:W5:Y:S04]  /*2780*/  LDL.64 R18, [R1+0x40] ;  /* 0x0000400001127983 */ /* 0x000f680000100a00 */
[----:B------:R-:W5:Y:S04]  /*2790*/  LDL.64 R20, [R1+0x20] ;  /* 0x0000200001147983 */ /* 0x000f680000100a00 */
[----:B------:R-:W5:Y:S01]  /*27a0*/  LDL.64 R22, [R1+0x48] ;  /* 0x0000480001167983 */ /* 0x000f620000100a00 */
[----:B------:R-:W-:-:S02]  /*27b0*/  IMAD R7, R37, 0x28, RZ ;  /* 0x0000002825077824 */ /* 0x000fc400078e02ff */
[----:B0-----:R-:W-:-:S04]  /*27c0*/  IMAD.WIDE.U32 R2, R36, 0x28, R2 ;  /* 0x0000002824027825 */ /* 0x001fc800078e0002 */
[----:B-1----:R-:W-:-:S04]  /*27d0*/  IMAD.WIDE.U32 R36, R36, 0x28, R24 ;  /* 0x0000002824247825 */ /* 0x002fc800078e0018 */
[----:B------:R-:W-:Y:S02]  /*27e0*/  IMAD.IADD R3, R3, 0x1, R7 ;  /* 0x0000000103037824 */ /* 0x000fe400078e0207 */
[----:B------:R-:W-:Y:S02]  /*27f0*/  IMAD.IADD R7, R7, 0x1, R37 ;  /* 0x0000000107077824 */ /* 0x000fe400078e0225 */
[----:B------:R-:W-:Y:S01]  /*2800*/  IMAD.MOV.U32 R6, RZ, RZ, R36 ;  /* 0x000000ffff067224 */ /* 0x000fe200078e0024 */
[----:B--2---:R-:W-:Y:S04]  /*2810*/  STG.E.64 desc[UR4][R2.64], R26 ;  /* 0x0000001a02007986 */ /* 0x004fe8000c101b04 */
[----:B---3--:R-:W-:Y:S04]  /*2820*/  STG.E.64 desc[UR4][R6.64], R4 ;  /* 0x0000000406007986 */ /* 0x008fe8000c101b04 */
[----:B----4-:R-:W-:Y:S04]  /*2830*/  STG.E.64 desc[UR4][R2.64+0x8], R8 ;  /* 0x0000080802007986 */ /* 0x010fe8000c101b04 */
[----:B-----5:R-:W-:Y:S04]  /*2840*/  STG.E.64 desc[UR4][R6.64+0x8], R10 ;  /* 0x0000080a06007986 */ /* 0x020fe8000c101b04 */
[----:B------:R-:W-:Y:S04]  /*2850*/  STG.E.64 desc[UR4][R2.64+0x10], R12 ;  /* 0x0000100c02007986 */ /* 0x000fe8000c101b04 */
[----:B------:R-:W-:Y:S04]  /*2860*/  STG.E.64 desc[UR4][R6.64+0x10], R14 ;  /* 0x0000100e06007986 */ /* 0x000fe8000c101b04 */
[----:B------:R-:W-:Y:S04]  /*2870*/  STG.E.64 desc[UR4][R2.64+0x18], R16 ;  /* 0x0000181002007986 */ /* 0x000fe8000c101b04 */
[----:B------:R-:W-:Y:S04]  /*2880*/  STG.E.64 desc[UR4][R6.64+0x18], R18 ;  /* 0x0000181206007986 */ /* 0x000fe8000c101b04 */
[----:B------:R-:W-:Y:S04]  /*2890*/  STG.E.64 desc[UR4][R2.64+0x20], R20 ;  /* 0x0000201402007986 */ /* 0x000fe8000c101b04 */
[----:B------:R-:W-:Y:S01]  /*28a0*/  STG.E.64 desc[UR4][R6.64+0x20], R22 ;  /* 0x0000201606007986 */ /* 0x000fe2000c101b04 */
[----:B------:R-:W-:Y:S05]  /*28b0*/  EXIT ;  /* 0x000000000000794d */ /* 0x000fea0003800000 */
        .weak           $__internal_0_$__cuda_sm20_div_rn_f64_full
        .type           $__internal_0_$__cuda_sm20_div_rn_f64_full,@function
        .size           $__internal_0_$__cuda_sm20_div_rn_f64_full,($_Z17Duffing_PoincareZPdS_PKdS1_S1_S1_S1_S1_S1_dj$__internal_accurate_pow - $__internal_0_$__cuda_sm20_div_rn_f64_full)
$__internal_0_$__cuda_sm20_div_rn_f64_full:
[C---:B------:R-:W-:Y:S01]  /*28c0*/  FSETP.GEU.AND P0, PT, |R29|.reuse, 1.469367938527859385e-39, PT ;  /* 0x001000001d00780b */ /* 0x040fe20003f0e200 */
[--C-:B------:R-:W-:Y:S01]  /*28d0*/  IMAD.MOV.U32 R28, RZ, RZ, R20.reuse ;  /* 0x000000ffff1c7224 */ /* 0x100fe200078e0014 */
[----:B------:R-:W-:Y:S01]  /*28e0*/  LOP3.LUT R26, R29, 0x800fffff, RZ, 0xc0, !PT ;  /* 0x800fffff1d1a7812 */ /* 0x000fe200078ec0ff */
[----:B------:R-:W-:Y:S01]  /*28f0*/  IMAD.MOV.U32 R42, RZ, RZ, 0x1 ;  /* 0x00000001ff2a7424 */ /* 0x000fe200078e00ff */
[C---:B------:R-:W-:Y:S01]  /*2900*/  FSETP.GEU.AND P2, PT, |R31|.reuse, 1.469367938527859385e-39, PT ;  /* 0x001000001f00780b */ /* 0x040fe20003f4e200 */
[----:B------:R-:W-:Y:S01]  /*2910*/  IMAD.MOV.U32 R41, RZ, RZ, 0x1ca00000 ;  /* 0x1ca00000ff297424 */ /* 0x000fe200078e00ff */
[----:B------:R-:W-:Y:S01]  /*2920*/  LOP3.LUT R27, R26, 0x3ff00000, RZ, 0xfc, !PT ;  /* 0x3ff000001a1b7812 */ /* 0x000fe200078efcff */
[----:B------:R-:W-:Y:S01]  /*2930*/  IMAD.MOV.U32 R26, RZ, RZ, R20 ;  /* 0x000000ffff1a7224 */ /* 0x000fe200078e0014 */
[----:B------:R-:W-:Y:S01]  /*2940*/  LOP3.LUT R3, R31, 0x7ff00000, RZ, 0xc0, !PT ;  /* 0x7ff000001f037812 */ /* 0x000fe200078ec0ff */
[----:B------:R-:W-:Y:S01]  /*2950*/  BSSY.RECONVERGENT B3, `(.L_x_40) ;  /* 0x0000050000037945 */ /* 0x000fe20003800200 */
[----:B------:R-:W-:-:S03]  /*2960*/  LOP3.LUT R46, R29, 0x7ff00000, RZ, 0xc0, !PT ;  /* 0x7ff000001d2e7812 */ /* 0x000fc600078ec0ff */
[----:B------:R-:W-:Y:S01]  /*2970*/  @!P0 DMUL R26, R28, 8.98846567431157953865e+307 ;  /* 0x7fe000001c1a8828 */ /* 0x000fe20000000000 */
[----:B------:R-:W-:-:S03]  /*2980*/  ISETP.GE.U32.AND P1, PT, R3, R46, PT ;  /* 0x0000002e0300720c */ /* 0x000fc60003f26070 */
[----:B------:R-:W-:Y:S02]  /*2990*/  @!P2 LOP3.LUT R44, R29, 0x7ff00000, RZ, 0xc0, !PT ;  /* 0x7ff000001d2ca812 */ /* 0x000fe400078ec0ff */
[----:B------:R-:W0:Y:S02]  /*29a0*/  MUFU.RCP64H R43, R27 ;  /* 0x0000001b002b7308 */ /* 0x000e240000001800 */
[----:B------:R-:W-:Y:S01]  /*29b0*/  @!P2 ISETP.GE.U32.AND P3, PT, R3, R44, PT ;  /* 0x0000002c0300a20c */ /* 0x000fe20003f66070 */
[----:B------:R-:W-:-:S03]  /*29c0*/  @!P2 IMAD.MOV.U32 R44, RZ, RZ, RZ ;  /* 0x000000ffff2ca224 */ /* 0x000fc600078e00ff */
[----:B------:R-:W-:-:S04]  /*29d0*/  @!P2 SEL R45, R41, 0x63400000, !P3 ;  /* 0x63400000292da807 */ /* 0x000fc80005800000 */
[----:B------:R-:W-:-:S04]  /*29e0*/  @!P2 LOP3.LUT R45, R45, 0x80000000, R31, 0xf8, !PT ;  /* 0x800000002d2da812 */ /* 0x000fc800078ef81f */
[----:B------:R-:W-:Y:S01]  /*29f0*/  @!P2 LOP3.LUT R45, R45, 0x100000, RZ, 0xfc, !PT ;  /* 0x001000002d2da812 */ /* 0x000fe200078efcff */
[----:B0-----:R-:W-:-:S08]  /*2a00*/  DFMA R20, R42, -R26, 1 ;  /* 0x3ff000002a14742b */ /* 0x001fd0000000081a */
[----:B------:R-:W-:-:S08]  /*2a10*/  DFMA R20, R20, R20, R20 ;  /* 0x000000141414722b */ /* 0x000fd00000000014 */
[----:B------:R-:W-:Y:S01]  /*2a20*/  DFMA R42, R42, R20, R42 ;  /* 0x000000142a2a722b */ /* 0x000fe2000000002a */
[----:B------:R-:W-:Y:S01]  /*2a30*/  SEL R21, R41, 0x63400000, !P1 ;  /* 0x6340000029157807 */ /* 0x000fe20004800000 */
[----:B------:R-:W-:-:S03]  /*2a40*/  IMAD.MOV.U32 R20, RZ, RZ, R30 ;  /* 0x000000ffff147224 */ /* 0x000fc600078e001e */
[----:B------:R-:W-:-:S03]  /*2a50*/  LOP3.LUT R21, R21, 0x800fffff, R31, 0xf8, !PT ;  /* 0x800fffff15157812 */ /* 0x000fc600078ef81f */
[----:B------:R-:W-:-:S03]  /*2a60*/  DFMA R48, R42, -R26, 1 ;  /* 0x3ff000002a30742b */ /* 0x000fc6000000081a */
[----:B------:R-:W-:-:S05]  /*2a70*/  @!P2 DFMA R20, R20, 2, -R44 ;  /* 0x400000001414a82b */ /* 0x000fca000000082c */
[----:B------:R-:W-:Y:S01]  /*2a80*/  DFMA R42, R42, R48, R42 ;  /* 0x000000302a2a722b */ /* 0x000fe2000000002a */
[----:B------:R-:W-:Y:S02]  /*2a90*/  IMAD.MOV.U32 R49, RZ, RZ, R3 ;  /* 0x000000ffff317224 */ /* 0x000fe400078e0003 */
[----:B------:R-:W-:Y:S01]  /*2aa0*/  IMAD.MOV.U32 R48, RZ, RZ, R46 ;  /* 0x000000ffff307224 */ /* 0x000fe200078e002e */
[----:B------:R-:W-:Y:S02]  /*2ab0*/  @!P0 LOP3.LUT R48, R27, 0x7ff00000, RZ, 0xc0, !PT ;  /* 0x7ff000001b308812 */ /* 0x000fe400078ec0ff */
[----:B------:R-:W-:Y:S02]  /*2ac0*/  @!P2 LOP3.LUT R49, R21, 0x7ff00000, RZ, 0xc0, !PT ;  /* 0x7ff000001531a812 */ /* 0x000fe400078ec0ff */
[----:B------:R-:W-:Y:S01]  /*2ad0*/  DMUL R44, R42, R20 ;  /* 0x000000142a2c7228 */ /* 0x000fe20000000000 */
[----:B------:R-:W-:Y:S02]  /*2ae0*/  VIADD R51, R48, 0xffffffff ;  /* 0xffffffff30337836 */ /* 0x000fe40000000000 */
[----:B------:R-:W-:-:S05]  /*2af0*/  VIADD R50, R49, 0xffffffff ;  /* 0xffffffff31327836 */ /* 0x000fca0000000000 */
[----:B------:R-:W-:Y:S01]  /*2b00*/  DFMA R46, R44, -R26, R20 ;  /* 0x8000001a2c2e722b */ /* 0x000fe20000000014 */
[----:B------:R-:W-:-:S04]  /*2b10*/  ISETP.GT.U32.AND P0, PT, R50, 0x7feffffe, PT ;  /* 0x7feffffe3200780c */ /* 0x000fc80003f04070 */
[----:B------:R-:W-:-:S03]  /*2b20*/  ISETP.GT.U32.OR P0, PT, R51, 0x7feffffe, P0 ;  /* 0x7feffffe3300780c */ /* 0x000fc60000704470 */
[----:B------:R-:W-:-:S10]  /*2b30*/  DFMA R42, R42, R46, R44 ;  /* 0x0000002e2a2a722b */ /* 0x000fd4000000002c */
[----:B------:R-:W-:Y:S05]  /*2b40*/  @P0 BRA `(.L_x_41) ;  /* 0x00000000006c0947 */ /* 0x000fea0003800000 */
[----:B------:R-:W-:-:S04]  /*2b50*/  LOP3.LUT R44, R29, 0x7ff00000, RZ, 0xc0, !PT ;  /* 0x7ff000001d2c7812 */ /* 0x000fc800078ec0ff */
[CC--:B------:R-:W-:Y:S02]  /*2b60*/  VIADDMNMX R30, R3.reuse, -R44.reuse, 0xb9600000, !PT ;  /* 0xb9600000031e7446 */ /* 0x0c0fe4000780092c */
[----:B------:R-:W-:Y:S02]  /*2b70*/  ISETP.GE.U32.AND P0, PT, R3, R44, PT ;  /* 0x0000002c0300720c */ /* 0x000fe40003f06070 */
[----:B------:R-:W-:Y:S02]  /*2b80*/  VIMNMX R30, PT, PT, R30, 0x46a00000, PT ;  /* 0x46a000001e1e7848 */ /* 0x000fe40003fe0100 */
[----:B------:R-:W-:-:S05]  /*2b90*/  SEL R3, R41, 0x63400000, !P0 ;  /* 0x6340000029037807 */ /* 0x000fca0004000000 */
[----:B------:R-:W-:Y:S02]  /*2ba0*/  IMAD.IADD R3, R30, 0x1, -R3 ;  /* 0x000000011e037824 */ /* 0x000fe400078e0a03 */
[----:B------:R-:W-:Y:S02]  /*2bb0*/  IMAD.MOV.U32 R30, RZ, RZ, RZ ;  /* 0x000000ffff1e7224 */ /* 0x000fe400078e00ff */
[----:B------:R-:W-:-:S06]  /*2bc0*/  VIADD R31, R3, 0x7fe00000 ;  /* 0x7fe00000031f7836 */ /* 0x000fcc0000000000 */
[----:B------:R-:W-:-:S10]  /*2bd0*/  DMUL R44, R42, R30 ;  /* 0x0000001e2a2c7228 */ /* 0x000fd40000000000 */
[----:B------:R-:W-:-:S13]  /*2be0*/  FSETP.GTU.AND P0, PT, |R45|, 1.469367938527859385e-39, PT ;  /* 0x001000002d00780b */ /* 0x000fda0003f0c200 */
[----:B------:R-:W-:Y:S05]  /*2bf0*/  @P0 BRA `(.L_x_42) ;  /* 0x0000000000940947 */ /* 0x000fea0003800000 */
[----:B------:R-:W-:Y:S01]  /*2c00*/  DFMA R20, R42, -R26, R20 ;  /* 0x8000001a2a14722b */ /* 0x000fe20000000014 */
[----:B------:R-:W-:-:S09]  /*2c10*/  IMAD.MOV.U32 R30, RZ, RZ, RZ ;  /* 0x000000ffff1e7224 */ /* 0x000fd200078e00ff */
[C---:B------:R-:W-:Y:S02]  /*2c20*/  FSETP.NEU.AND P0, PT, R21.reuse, RZ, PT ;  /* 0x000000ff1500720b */ /* 0x040fe40003f0d000 */
[----:B------:R-:W-:-:S04]  /*2c30*/  LOP3.LUT R29, R21, 0x80000000, R29, 0x48, !PT ;  /* 0x80000000151d7812 */ /* 0x000fc800078e481d */
[----:B------:R-:W-:-:S07]  /*2c40*/  LOP3.LUT R31, R29, R31, RZ, 0xfc, !PT ;  /* 0x0000001f1d1f7212 */ /* 0x000fce00078efcff */
[----:B------:R-:W-:Y:S05]  /*2c50*/  @!P0 BRA `(.L_x_42) ;  /* 0x00000000007c8947 */ /* 0x000fea0003800000 */
[----:B------:R-:W-:Y:S01]  /*2c60*/  IMAD.MOV R21, RZ, RZ, -R3 ;  /* 0x000000ffff157224 */ /* 0x000fe200078e0a03 */
[----:B------:R-:W-:Y:S01]  /*2c70*/  DMUL.RP R30, R42, R30 ;  /* 0x0000001e2a1e7228 */ /* 0x000fe20000008000 */
[----:B------:R-:W-:Y:S01]  /*2c80*/  IMAD.MOV.U32 R20, RZ, RZ, RZ ;  /* 0x000000ffff147224 */ /* 0x000fe200078e00ff */
[----:B------:R-:W-:-:S05]  /*2c90*/  IADD3 R3, PT, PT, -R3, -0x43300000, RZ ;  /* 0xbcd0000003037810 */ /* 0x000fca0007ffe1ff */
[----:B------:R-:W-:-:S03]  /*2ca0*/  DFMA R20, R44, -R20, R42 ;  /* 0x800000142c14722b */ /* 0x000fc6000000002a */
[----:B------:R-:W-:-:S07]  /*2cb0*/  LOP3.LUT R29, R31, R29, RZ, 0x3c, !PT ;  /* 0x0000001d1f1d7212 */ /* 0x000fce00078e3cff */
[----:B------:R-:W-:-:S04]  /*2cc0*/  FSETP.NEU.AND P0, PT, |R21|, R3, PT ;  /* 0x000000031500720b */ /* 0x000fc80003f0d200 */
[----:B------:R-:W-:Y:S02]  /*2cd0*/  FSEL R44, R30, R44, !P0 ;  /* 0x0000002c1e2c7208 */ /* 0x000fe40004000000 */
[----:B------:R-:W-:Y:S01]  /*2ce0*/  FSEL R45, R29, R45, !P0 ;  /* 0x0000002d1d2d7208 */ /* 0x000fe20004000000 */
[----:B------:R-:W-:Y:S06]  /*2cf0*/  BRA `(.L_x_42) ;  /* 0x0000000000547947 */ /* 0x000fec0003800000 */
.L_x_41:
[----:B------:R-:W-:-:S14]  /*2d00*/  DSETP.NAN.AND P0, PT, R30, R30, PT ;  /* 0x0000001e1e00722a */ /* 0x000fdc0003f08000 */
[----:B------:R-:W-:Y:S05]  /*2d10*/  @P0 BRA `(.L_x_43) ;  /* 0x0000000000440947 */ /* 0x000fea0003800000 */
[----:B------:R-:W-:-:S14]  /*2d20*/  DSETP.NAN.AND P0, PT, R28, R28, PT ;  /* 0x0000001c1c00722a */ /* 0x000fdc0003f08000 */
[----:B------:R-:W-:Y:S05]  /*2d30*/  @P0 BRA `(.L_x_44) ;  /* 0x0000000000300947 */ /* 0x000fea0003800000 */
[----:B------:R-:W-:Y:S01]  /*2d40*/  ISETP.NE.AND P0, PT, R49, R48, PT ;  /* 0x000000303100720c */ /* 0x000fe20003f05270 */
[----:B------:R-:W-:Y:S02]  /*2d50*/  IMAD.MOV.U32 R44, RZ, RZ, 0x0 ;  /* 0x00000000ff2c7424 */ /* 0x000fe400078e00ff */
[----:B------:R-:W-:-:S10]  /*2d60*/  IMAD.MOV.U32 R45, RZ, RZ, -0x80000 ;  /* 0xfff80000ff2d7424 */ /* 0x000fd400078e00ff */
[----:B------:R-:W-:Y:S05]  /*2d70*/  @!P0 BRA `(.L_x_42) ;  /* 0x0000000000348947 */ /* 0x000fea0003800000 */
[----:B------:R-:W-:Y:S02]  /*2d80*/  ISETP.NE.AND P0, PT, R49, 0x7ff00000, PT ;  /* 0x7ff000003100780c */ /* 0x000fe40003f05270 */
[----:B------:R-:W-:Y:S02]  /*2d90*/  LOP3.LUT R45, R31, 0x80000000, R29, 0x48, !PT ;  /* 0x800000001f2d7812 */ /* 0x000fe400078e481d */
[----:B------:R-:W-:-:S13]  /*2da0*/  ISETP.EQ.OR P0, PT, R48, RZ, !P0 ;  /* 0x000000ff3000720c */ /* 0x000fda0004702670 */
[----:B------:R-:W-:Y:S01]  /*2db0*/  @P0 LOP3.LUT R3, R45, 0x7ff00000, RZ, 0xfc, !PT ;  /* 0x7ff000002d030812 */ /* 0x000fe200078efcff */
[----:B------:R-:W-:Y:S02]  /*2dc0*/  @!P0 IMAD.MOV.U32 R44, RZ, RZ, RZ ;  /* 0x000000ffff2c8224 */ /* 0x000fe400078e00ff */
[----:B------:R-:W-:Y:S02]  /*2dd0*/  @P0 IMAD.MOV.U32 R44, RZ, RZ, RZ ;  /* 0x000000ffff2c0224 */ /* 0x000fe400078e00ff */
[----:B------:R-:W-:Y:S01]  /*2de0*/  @P0 IMAD.MOV.U32 R45, RZ, RZ, R3 ;  /* 0x000000ffff2d0224 */ /* 0x000fe200078e0003 */
[----:B------:R-:W-:Y:S06]  /*2df0*/  BRA `(.L_x_42) ;  /* 0x0000000000147947 */ /* 0x000fec0003800000 */
.L_x_44:
[----:B------:R-:W-:Y:S01]  /*2e00*/  LOP3.LUT R45, R29, 0x80000, RZ, 0xfc, !PT ;  /* 0x000800001d2d7812 */ /* 0x000fe200078efcff */
[----:B------:R-:W-:Y:S01]  /*2e10*/  IMAD.MOV.U32 R44, RZ, RZ, R28 ;  /* 0x000000ffff2c7224 */ /* 0x000fe200078e001c */
[----:B------:R-:W-:Y:S06]  /*2e20*/  BRA `(.L_x_42) ;  /* 0x0000000000087947 */ /* 0x000fec0003800000 */
.L_x_43:
[----:B------:R-:W-:Y:S01]  /*2e30*/  LOP3.LUT R45, R31, 0x80000, RZ, 0xfc, !PT ;  /* 0x000800001f2d7812 */ /* 0x000fe200078efcff */
[----:B------:R-:W-:-:S07]  /*2e40*/  IMAD.MOV.U32 R44, RZ, RZ, R30 ;  /* 0x000000ffff2c7224 */ /* 0x000fce00078e001e */
.L_x_42:
[----:B------:R-:W-:Y:S05]  /*2e50*/  BSYNC.RECONVERGENT B3 ;  /* 0x0000000000037941 */ /* 0x000fea0003800200 */
.L_x_40:
[----:B------:R-:W-:Y:S02]  /*2e60*/  IMAD.MOV.U32 R41, RZ, RZ, 0x0 ;  /* 0x00000000ff297424 */ /* 0x000fe400078e00ff */
[----:B------:R-:W-:Y:S02]  /*2e70*/  IMAD.MOV.U32 R20, RZ, RZ, R44 ;  /* 0x000000ffff147224 */ /* 0x000fe400078e002c */
[----:B------:R-:W-:Y:S01]  /*2e80*/  IMAD.MOV.U32 R21, RZ, RZ, R45 ;  /* 0x000000ffff157224 */ /* 0x000fe200078e002d */
[----:B------:R-:W-:Y:S06]  /*2e90*/  RET.REL.NODEC R40 `(_Z17Duffing_PoincareZPdS_PKdS1_S1_S1_S1_S1_S1_dj) ;  /* 0xffffffd028587950 */ /* 0x000fec0003c3ffff */
        .type           $_Z17Duffing_PoincareZPdS_PKdS1_S1_S1_S1_S1_S1_dj$__internal_accurate_pow,@function
        .size           $_Z17Duffing_PoincareZPdS_PKdS1_S1_S1_S1_S1_S1_dj$__internal_accurate_pow,($_Z17Duffing_PoincareZPdS_PKdS1_S1_S1_S1_S1_S1_dj$__internal_trig_reduction_slowpathd - $_Z17Duffing_PoincareZPdS_PKdS1_S1_S1_S1_S1_S1_dj$__internal_accurate_pow)
$_Z17Duffing_PoincareZPdS_PKdS1_S1_S1_S1_S1_S1_dj$__internal_accurate_pow:
[----:B------:R-:W-:Y:S01]  /*2ea0*/  ISETP.GT.U32.AND P0, PT, R3, 0xfffff, PT ;  /* 0x000fffff0300780c */ /* 0x000fe20003f04070 */
[--C-:B------:R-:W-:Y:S01]  /*2eb0*/  IMAD.MOV.U32 R23, RZ, RZ, R3.reuse ;  /* 0x000000ffff177224 */ /* 0x100fe200078e0003 */
[----:B------:R-:W-:Y:S01]  /*2ec0*/  UMOV UR8, 0x7d2cafe2 ;  /* 0x7d2cafe200087882 */ /* 0x000fe20000000000 */
[----:B------:R-:W-:Y:S01]  /*2ed0*/  UMOV UR9, 0x3eb0f5ff ;  /* 0x3eb0f5ff00097882 */ /* 0x000fe20000000000 */
[----:B------:R-:W-:Y:S01]  /*2ee0*/  SHF.R.U32.HI R3, RZ, 0x14, R3 ;  /* 0x00000014ff037819 */ /* 0x000fe20000011603 */
[----:B------:R-:W-:Y:S01]  /*2ef0*/  UMOV UR10, 0x3b39803f ;  /* 0x3b39803f000a7882 */ /* 0x000fe20000000000 */
[----:B------:R-:W-:-:S07]  /*2f00*/  UMOV UR11, 0x3c7abc9e ;  /* 0x3c7abc9e000b7882 */ /* 0x000fce0000000000 */
[----:B------:R-:W-:-:S10]  /*2f10*/  @!P0 DMUL R30, R22, 1.80143985094819840000e+16 ;  /* 0x43500000161e8828 */ /* 0x000fd40000000000 */
[----:B------:R-:W-:Y:S01]  /*2f20*/  @!P0 IMAD.MOV.U32 R23, RZ, RZ, R31 ;  /* 0x000000ffff178224 */ /* 0x000fe200078e001f */
[----:B------:R-:W-:Y:S01]  /*2f30*/  @!P0 LEA.HI R3, R31, 0xffffffca, RZ, 0xc ;  /* 0xffffffca1f038811 */ /* 0x000fe200078f60ff */
[----:B------:R-:W-:-:S03]  /*2f40*/  @!P0 IMAD.MOV.U32 R22, RZ, RZ, R30 ;  /* 0x000000ffff168224 */ /* 0x000fc600078e001e */
[----:B------:R-:W-:Y:S01]  /*2f50*/  LOP3.LUT R23, R23, 0x800fffff, RZ, 0xc0, !PT ;  /* 0x800fffff17177812 */ /* 0x000fe200078ec0ff */
[----:B------:R-:W-:Y:S02]  /*2f60*/  IMAD.MOV.U32 R26, RZ, RZ, R22 ;  /* 0x000000ffff1a7224 */ /* 0x000fe400078e0016 */
[----:B------:R-:W-:Y:S01]  /*2f70*/  IMAD.MOV.U32 R22, RZ, RZ, RZ ;  /* 0x000000ffff167224 */ /* 0x000fe200078e00ff */
[----:B------:R-:W-:-:S04]  /*2f80*/  LOP3.LUT R27, R23, 0x3ff00000, RZ, 0xfc, !PT ;  /* 0x3ff00000171b7812 */ /* 0x000fc800078efcff */
[----:B------:R-:W-:-:S13]  /*2f90*/  ISETP.GE.U32.AND P1, PT, R27, 0x3ff6a09f, PT ;  /* 0x3ff6a09f1b00780c */ /* 0x000fda0003f26070 */
[----:B------:R-:W-:-:S04]  /*2fa0*/  @P1 VIADD R23, R27, 0xfff00000 ;  /* 0xfff000001b171836 */ /* 0x000fc80000000000 */
[----:B------:R-:W-:-:S06]  /*2fb0*/  @P1 IMAD.MOV.U32 R27, RZ, RZ, R23 ;  /* 0x000000ffff1b1224 */ /* 0x000fcc00078e0017 */
[C---:B------:R-:W-:Y:S02]  /*2fc0*/  DADD R28, R26.reuse, 1 ;  /* 0x3ff000001a1c7429 */ /* 0x040fe40000000000 */
[----:B------:R-:W-:-:S04]  /*2fd0*/  DADD R26, R26, -1 ;  /* 0xbff000001a1a7429 */ /* 0x000fc80000000000 */
[----:B------:R-:W0:Y:S02]  /*2fe0*/  MUFU.RCP64H R23, R29 ;  /* 0x0000001d00177308 */ /* 0x000e240000001800 */
[----:B0-----:R-:W-:-:S08]  /*2ff0*/  DFMA R24, -R28, R22, 1 ;  /* 0x3ff000001c18742b */ /* 0x001fd00000000116 */
[----:B------:R-:W-:-:S08]  /*3000*/  DFMA R24, R24, R24, R24 ;  /* 0x000000181818722b */ /* 0x000fd00000000018 */
[----:B------:R-:W-:Y:S01]  /*3010*/  DFMA R24, R22, R24, R22 ;  /* 0x000000181618722b */ /* 0x000fe20000000016 */
[----:B------:R-:W-:Y:S02]  /*3020*/  IMAD.MOV.U32 R22, RZ, RZ, 0x41ad3b5a ;  /* 0x41ad3b5aff167424 */ /* 0x000fe400078e00ff */
[----:B------:R-:W-:-:S05]  /*3030*/  IMAD.MOV.U32 R23, RZ, RZ, 0x3ed0f5d2 ;  /* 0x3ed0f5d2ff177424 */ /* 0x000fca00078e00ff */
[----:B------:R-:W-:-:S08]  /*3040*/  DMUL R58, R26, R24 ;  /* 0x000000181a3a7228 */ /* 0x000fd00000000000 */
[----:B------:R-:W-:-:S08]  /*3050*/  DFMA R58, R26, R24, R58 ;  /* 0x000000181a3a722b */ /* 0x000fd0000000003a */
[----:B------:R-:W-:-:S08]  /*3060*/  DMUL R54, R58, R58 ;  /* 0x0000003a3a367228 */ /* 0x000fd00000000000 */
[----:B------:R-:W-:Y:S01]  /*3070*/  DFMA R22, R54, UR8, R22 ;  /* 0x0000000836167c2b */ /* 0x000fe20008000016 */
[----:B------:R-:W-:Y:S01]  /*3080*/  UMOV UR8, 0x75488a3f ;  /* 0x75488a3f00087882 */ /* 0x000fe20000000000 */
[----:B------:R-:W-:-:S06]  /*3090*/  UMOV UR9, 0x3ef3b20a ;  /* 0x3ef3b20a00097882 */ /* 0x000fcc0000000000 */
[----:B------:R-:W-:Y:S01]  /*30a0*/  DFMA R28, R54, R22, UR8 ;  /* 0x00000008361c7e2b */ /* 0x000fe20008000016 */
[----:B------:R-:W-:Y:S01]  /*30b0*/  UMOV UR8, 0xe4faecd5 ;  /* 0xe4faecd500087882 */ /* 0x000fe20000000000 */
[----:B------:R-:W-:Y:S01]  /*30c0*/  UMOV UR9, 0x3f1745cd ;  /* 0x3f1745cd00097882 */ /* 0x000fe20000000000 */
[----:B------:R-:W-:-:S05]  /*30d0*/  DADD R22, R26, -R58 ;  /* 0x000000001a167229 */ /* 0x000fca000000083a */
[----:B------:R-:W-:Y:S01]  /*30e0*/  DFMA R28, R54, R28, UR8 ;  /* 0x00000008361c7e2b */ /* 0x000fe2000800001c */
[----:B------:R-:W-:Y:S01]  /*30f0*/  UMOV UR8, 0x258a578b ;  /* 0x258a578b00087882 */ /* 0x000fe20000000000 */
[----:B------:R-:W-:Y:S01]  /*3100*/  UMOV UR9, 0x3f3c71c7 ;  /* 0x3f3c71c700097882 */ /* 0x000fe20000000000 */
[----:B------:R-:W-:-:S05]  /*3110*/  DADD R22, R22, R22 ;  /* 0x0000000016167229 */ /* 0x000fca0000000016 */
[----:B------:R-:W-:Y:S01]  /*3120*/  DFMA R28, R54, R28, UR8 ;  /* 0x00000008361c7e2b */ /* 0x000fe2000800001c */
[----:B------:R-:W-:Y:S01]  /*3130*/  UMOV UR8, 0x9242b910 ;  /* 0x9242b91000087882 */ /* 0x000fe20000000000 */
[----:B------:R-:W-:Y:S01]  /*3140*/  UMOV UR9, 0x3f624924 ;  /* 0x3f62492400097882 */ /* 0x000fe20000000000 */
[----:B------:R-:W-:-:S05]  /*3150*/  DFMA R22, R26, -R58, R22 ;  /* 0x8000003a1a16722b */ /* 0x000fca0000000016 */
[----:B------:R-:W-:Y:S01]  /*3160*/  DFMA R28, R54, R28, UR8 ;  /* 0x00000008361c7e2b */ /* 0x000fe2000800001c */
[----:B------:R-:W-:Y:S01]  /*3170*/  UMOV UR8, 0x99999dfb ;  /* 0x99999dfb00087882 */ /* 0x000fe20000000000 */
[----:B------:R-:W-:Y:S01]  /*3180*/  UMOV UR9, 0x3f899999 ;  /* 0x3f89999900097882 */ /* 0x000fe20000000000 */
[----:B------:R-:W-:-:S05]  /*3190*/  DMUL R22, R24, R22 ;  /* 0x0000001618167228 */ /* 0x000fca0000000000 */
[----:B------:R-:W-:Y:S01]  /*31a0*/  DFMA R28, R54, R28, UR8 ;  /* 0x00000008361c7e2b */ /* 0x000fe2000800001c */
[----:B------:R-:W-:Y:S01]  /*31b0*/  UMOV UR8, 0x55555555 ;  /* 0x5555555500087882 */ /* 0x000fe20000000000 */
[----:B------:R-:W-:-:S03]  /*31c0*/  UMOV UR9, 0x3fb55555 ;  /* 0x3fb5555500097882 */ /* 0x000fc60000000000 */
[----:B------:R-:W-:Y:S02]  /*31d0*/  VIADD R31, R23, 0x100000 ;  /* 0x00100000171f7836 */ /* 0x000fe40000000000 */
[----:B------:R-:W-:Y:S01]  /*31e0*/  IMAD.MOV.U32 R30, RZ, RZ, R22 ;  /* 0x000000ffff1e7224 */ /* 0x000fe200078e0016 */
[----:B------:R-:W-:-:S08]  /*31f0*/  DFMA R24, R54, R28, UR8 ;  /* 0x0000000836187e2b */ /* 0x000fd0000800001c */
[----:B------:R-:W-:Y:S01]  /*3200*/  DADD R26, -R24, UR8 ;  /* 0x00000008181a7e29 */ /* 0x000fe20008000100 */
[----:B------:R-:W-:Y:S01]  /*3210*/  UMOV UR8, 0xb9e7b0 ;  /* 0x00b9e7b000087882 */ /* 0x000fe20000000000 */
[----:B------:R-:W-:-:S06]  /*3220*/  UMOV UR9, 0x3c46a4cb ;  /* 0x3c46a4cb00097882 */ /* 0x000fcc0000000000 */
[----:B------:R-:W-:Y:S02]  /*3230*/  DFMA R26, R54, R28, R26 ;  /* 0x0000001c361a722b */ /* 0x000fe4000000001a */
[----:B------:R-:W-:-:S06]  /*3240*/  DMUL R28, R58, R58 ;  /* 0x0000003a3a1c7228 */ /* 0x000fcc0000000000 */
[----:B------:R-:W-:Y:S01]  /*3250*/  DADD R26, R26, -UR8 ;  /* 0x800000081a1a7e29 */ /* 0x000fe20008000000 */
[----:B------:R-:W-:Y:S01]  /*3260*/  UMOV UR8, 0x80000000 ;  /* 0x8000000000087882 */ /* 0x000fe20000000000 */
[----:B------:R-:W-:Y:S01]  /*3270*/  DFMA R54, R58, R58, -R28 ;  /* 0x0000003a3a36722b */ /* 0x000fe2000000081c */
[----:B------:R-:W-:-:S07]  /*3280*/  UMOV UR9, 0x43300000 ;  /* 0x4330000000097882 */ /* 0x000fce0000000000 */
[C---:B------:R-:W-:Y:S02]  /*3290*/  DFMA R30, R58.reuse, R30, R54 ;  /* 0x0000001e3a1e722b */ /* 0x040fe40000000036 */
[----:B------:R-:W-:-:S08]  /*32a0*/  DMUL R54, R58, R28 ;  /* 0x0000001c3a367228 */ /* 0x000fd00000000000 */
[----:B------:R-:W-:-:S08]  /*32b0*/  DFMA R56, R58, R28, -R54 ;  /* 0x0000001c3a38722b */ /* 0x000fd00000000836 */
[----:B------:R-:W-:Y:S02]  /*32c0*/  DFMA R56, R22, R28, R56 ;  /* 0x0000001c1638722b */ /* 0x000fe40000000038 */
[----:B------:R-:W-:-:S06]  /*32d0*/  DADD R28, R24, R26 ;  /* 0x00000000181c7229 */ /* 0x000fcc000000001a */
[----:B------:R-:W-:Y:S02]  /*32e0*/  DFMA R30, R58, R30, R56 ;  /* 0x0000001e3a1e722b */ /* 0x000fe40000000038 */
[----:B------:R-:W-:-:S08]  /*32f0*/  DADD R56, R24, -R28 ;  /* 0x0000000018387229 */ /* 0x000fd0000000081c */
[----:B------:R-:W-:Y:S02]  /*3300*/  DADD R56, R26, R56 ;  /* 0x000000001a387229 */ /* 0x000fe40000000038 */
[----:B------:R-:W-:-:S08]  /*3310*/  DMUL R26, R28, R54 ;  /* 0x000000361c1a7228 */ /* 0x000fd00000000000 */
[----:B------:R-:W-:-:S08]  /*3320*/  DFMA R24, R28, R54, -R26 ;  /* 0x000000361c18722b */ /* 0x000fd0000000081a */
[----:B------:R-:W-:-:S08]  /*3330*/  DFMA R24, R28, R30, R24 ;  /* 0x0000001e1c18722b */ /* 0x000fd00000000018 */
[----:B------:R-:W-:-:S08]  /*3340*/  DFMA R56, R56, R54, R24 ;  /* 0x000000363838722b */ /* 0x000fd00000000018 */
[----:B------:R-:W-:-:S08]  /*3350*/  DADD R28, R26, R56 ;  /* 0x000000001a1c7229 */ /* 0x000fd00000000038 */
[--C-:B------:R-:W-:Y:S02]  /*3360*/  DADD R24, R58, R28.reuse ;  /* 0x000000003a187229 */ /* 0x100fe4000000001c */
[----:B------:R-:W-:-:S06]  /*3370*/  DADD R26, R26, -R28 ;  /* 0x000000001a1a7229 */ /* 0x000fcc000000081c */
[----:B------:R-:W-:Y:S02]  /*3380*/  DADD R58, R58, -R24 ;  /* 0x000000003a3a7229 */ /* 0x000fe40000000818 */
[----:B------:R-:W-:-:S06]  /*3390*/  DADD R26, R56, R26 ;  /* 0x00000000381a7229 */ /* 0x000fcc000000001a */
[----:B------:R-:W-:-:S08]  /*33a0*/  DADD R28, R28, R58 ;  /* 0x000000001c1c7229 */ /* 0x000fd0000000003a */
[----:B------:R-:W-:Y:S01]  /*33b0*/  DADD R28, R26, R28 ;  /* 0x000000001a1c7229 */ /* 0x000fe2000000001c */
[C---:B------:R-:W-:Y:S02]  /*33c0*/  VIADD R26, R3.reuse, 0xfffffc01 ;  /* 0xfffffc01031a7836 */ /* 0x040fe40000000000 */
[----:B------:R-:W-:Y:S02]  /*33d0*/  @P1 VIADD R26, R3, 0xfffffc02 ;  /* 0xfffffc02031a1836 */ /* 0x000fe40000000000 */
[----:B------:R-:W-:-:S03]  /*33e0*/  IMAD.MOV.U32 R27, RZ, RZ, 0x43300000 ;  /* 0x43300000ff1b7424 */ /* 0x000fc600078e00ff */
[----:B------:R-:W-:Y:S01]  /*33f0*/  DADD R22, R22, R28 ;  /* 0x0000000016167229 */ /* 0x000fe2000000001c */
[----:B------:R-:W-:-:S06]  /*3400*/  LOP3.LUT R26, R26, 0x80000000, RZ, 0x3c, !PT ;  /* 0x800000001a1a7812 */ /* 0x000fcc00078e3cff */
[----:B------:R-:W-:Y:S01]  /*3410*/  DADD R28, R26, -UR8 ;  /* 0x800000081a1c7e29 */ /* 0x000fe20008000000 */
[----:B------:R-:W-:Y:S01]  /*3420*/  UMOV UR8, 0xfefa39ef ;  /* 0xfefa39ef00087882 */ /* 0x000fe20000000000 */
[----:B------:R-:W-:Y:S01]  /*3430*/  DADD R30, R24, R22 ;  /* 0x00000000181e7229 */ /* 0x000fe20000000016 */
[----:B------:R-:W-:-:S07]  /*3440*/  UMOV UR9, 0x3fe62e42 ;  /* 0x3fe62e4200097882 */ /* 0x000fce0000000000 */
[--C-:B------:R-:W-:Y:S02]  /*3450*/  DFMA R26, R28, UR8, R30.reuse ;  /* 0x000000081c1a7c2b */ /* 0x100fe4000800001e */
[----:B------:R-:W-:-:S06]  /*3460*/  DADD R54, R24, -R30 ;  /* 0x0000000018367229 */ /* 0x000fcc000000081e */
[----:B------:R-:W-:Y:S02]  /*3470*/  DFMA R24, R28, -UR8, R26 ;  /* 0x800000081c187c2b */ /* 0x000fe4000800001a */
[----:B------:R-:W-:-:S06]  /*3480*/  DADD R54, R22, R54 ;  /* 0x0000000016367229 */ /* 0x000fcc0000000036 */
[----:B------:R-:W-:-:S08]  /*3490*/  DADD R24, -R30, R24 ;  /* 0x000000001e187229 */ /* 0x000fd00000000118 */
[----:B------:R-:W-:-:S08]  /*34a0*/  DADD R24, R54, -R24 ;  /* 0x0000000036187229 */ /* 0x000fd00000000818 */
[----:B------:R-:W-:-:S08]  /*34b0*/  DFMA R24, R28, UR10, R24 ;  /* 0x0000000a1c187c2b */ /* 0x000fd00008000018 */
[----:B------:R-:W-:-:S08]  /*34c0*/  DADD R22, R26, R24 ;  /* 0x000000001a167229 */ /* 0x000fd00000000018 */
[----:B------:R-:W-:Y:S02]  /*34d0*/  DADD R26, R26, -R22 ;  /* 0x000000001a1a7229 */ /* 0x000fe40000000816 */
[----:B------:R-:W-:-:S06]  /*34e0*/  DMUL R28, R22, 3 ;  /* 0x40080000161c7828 */ /* 0x000fcc0000000000 */
[----:B------:R-:W-:Y:S02]  /*34f0*/  DADD R24, R24, R26 ;  /* 0x0000000018187229 */ /* 0x000fe4000000001a */
[----:B------:R-:W-:Y:S01]  /*3500*/  DFMA R22, R22, 3, -R28 ;  /* 0x400800001616782b */ /* 0x000fe2000000081c */
[----:B------:R-:W-:Y:S02]  /*3510*/  IMAD.MOV.U32 R26, RZ, RZ, 0x652b82fe ;  /* 0x652b82feff1a7424 */ /* 0x000fe400078e00ff */
[----:B------:R-:W-:-:S05]  /*3520*/  IMAD.MOV.U32 R27, RZ, RZ, 0x3ff71547 ;  /* 0x3ff71547ff1b7424 */ /* 0x000fca00078e00ff */
[----:B------:R-:W-:-:S08]  /*3530*/  DFMA R24, R24, 3, R22 ;  /* 0x400800001818782b */ /* 0x000fd00000000016 */
[----:B------:R-:W-:-:S08]  /*3540*/  DADD R30, R28, R24 ;  /* 0x000000001c1e7229 */ /* 0x000fd00000000018 */
[----:B------:R-:W-:Y:S02]  /*3550*/  DFMA R26, R30, R26, 6.75539944105574400000e+15 ;  /* 0x433800001e1a742b */ /* 0x000fe4000000001a */
[----:B------:R-:W-:Y:S01]  /*3560*/  FSETP.GEU.AND P0, PT, |R31|, 4.1917929649353027344, PT ;  /* 0x4086232b1f00780b */ /* 0x000fe20003f0e200 */
[----:B------:R-:W-:-:S05]  /*3570*/  DADD R28, R28, -R30 ;  /* 0x000000001c1c7229 */ /* 0x000fca000000081e */
[----:B------:R-:W-:-:S03]  /*3580*/  DADD R22, R26, -6.75539944105574400000e+15 ;  /* 0xc33800001a167429 */ /* 0x000fc60000000000 */
[----:B------:R-:W-:-:S05]  /*3590*/  DADD R24, R24, R28 ;  /* 0x0000000018187229 */ /* 0x000fca000000001c */
[----:B------:R-:W-:Y:S01]  /*35a0*/  DFMA R54, R22, -UR8, R30 ;  /* 0x8000000816367c2b */ /* 0x000fe2000800001e */
[----:B------:R-:W-:Y:S01]  /*35b0*/  UMOV UR8, 0x3b39803f ;  /* 0x3b39803f00087882 */ /* 0x000fe20000000000 */
[----:B------:R-:W-:-:S06]  /*35c0*/  UMOV UR9, 0x3c7abc9e ;  /* 0x3c7abc9e00097882 */ /* 0x000fcc0000000000 */
[----:B------:R-:W-:Y:S01]  /*35d0*/  DFMA R54, R22, -UR8, R54 ;  /* 0x8000000816367c2b */ /* 0x000fe20008000036 */
[----:B------:R-:W-:Y:S01]  /*35e0*/  UMOV UR8, 0x69ce2bdf ;  /* 0x69ce2bdf00087882 */ /* 0x000fe20000000000 */
[----:B------:R-:W-:Y:S01]  /*35f0*/  IMAD.MOV.U32 R22, RZ, RZ, -0x35dec16 ;  /* 0xfca213eaff167424 */ /* 0x000fe200078e00ff */
[----:B------:R-:W-:Y:S01]  /*3600*/  UMOV UR9, 0x3e5ade15 ;  /* 0x3e5ade1500097882 */ /* 0x000fe20000000000 */
[----:B------:R-:W-:-:S06]  /*3610*/  IMAD.MOV.U32 R23, RZ, RZ, 0x3e928af3 ;  /* 0x3e928af3ff177424 */ /* 0x000fcc00078e00ff */
[----:B------:R-:W-:Y:S01]  /*3620*/  DFMA R22, R54, UR8, R22 ;  /* 0x0000000836167c2b */ /* 0x000fe20008000016 */
[----:B------:R-:W-:Y:S01]  /*3630*/  UMOV UR8, 0x62401315 ;  /* 0x6240131500087882 */ /* 0x000fe20000000000 */
[----:B------:R-:W-:-:S06]  /*3640*/  UMOV UR9, 0x3ec71dee ;  /* 0x3ec71dee00097882 */ /* 0x000fcc0000000000 */
[----:B------:R-:W-:Y:S01]  /*3650*/  DFMA R22, R54, R22, UR8 ;  /* 0x0000000836167e2b */ /* 0x000fe20008000016 */
        /* <DEDUP_REMOVED lines=20> */
[----:B------:R-:W-:-:S08]  /*37a0*/  DFMA R22, R54, R22, UR8 ;  /* 0x0000000836167e2b */ /* 0x000fd00008000016 */
[----:B------:R-:W-:-:S08]  /*37b0*/  DFMA R22, R54, R22, 1 ;  /* 0x3ff000003616742b */ /* 0x000fd00000000016 */
[----:B------:R-:W-:-:S10]  /*37c0*/  DFMA R22, R54, R22, 1 ;  /* 0x3ff000003616742b */ /* 0x000fd40000000016 */
[----:B------:R-:W-:Y:S02]  /*37d0*/  IMAD R29, R26, 0x100000, R23 ;  /* 0x001000001a1d7824 */ /* 0x000fe400078e0217 */
[----:B------:R-:W-:Y:S01]  /*37e0*/  IMAD.MOV.U32 R28, RZ, RZ, R22 ;  /* 0x000000ffff1c7224 */ /* 0x000fe200078e0016 */
[----:B------:R-:W-:Y:S06]  /*37f0*/  @!P0 BRA `(.L_x_45) ;  /* 0x0000000000308947 */ /* 0x000fec0003800000 */
[----:B------:R-:W-:Y:S01]  /*3800*/  FSETP.GEU.AND P1, PT, |R31|, 4.2275390625, PT ;  /* 0x408748001f00780b */ /* 0x000fe20003f2e200 */
[C---:B------:R-:W-:Y:S02]  /*3810*/  DADD R28, R30.reuse, +INF ;  /* 0x7ff000001e1c7429 */ /* 0x040fe40000000000 */
[----:B------:R-:W-:-:S08]  /*3820*/  DSETP.GEU.AND P0, PT, R30, RZ, PT ;  /* 0x000000ff1e00722a */ /* 0x000fd00003f0e000 */
[----:B------:R-:W-:Y:S02]  /*3830*/  FSEL R28, R28, RZ, P0 ;  /* 0x000000ff1c1c7208 */ /* 0x000fe40000000000 */
[----:B------:R-:W-:Y:S02]  /*3840*/  @!P1 LEA.HI R3, R26, R26, RZ, 0x1 ;  /* 0x0000001a1a039211 */ /* 0x000fe400078f08ff */
[----:B------:R-:W-:Y:S02]  /*3850*/  FSEL R29, R29, RZ, P0 ;  /* 0x000000ff1d1d7208 */ /* 0x000fe40000000000 */
[----:B------:R-:W-:-:S05]  /*3860*/  @!P1 SHF.R.S32.HI R3, RZ, 0x1, R3 ;  /* 0x00000001ff039819 */ /* 0x000fca0000011403 */
[----:B------:R-:W-:Y:S02]  /*3870*/  @!P1 IMAD.IADD R26, R26, 0x1, -R3 ;  /* 0x000000011a1a9824 */ /* 0x000fe400078e0a03 */
[----:B------:R-:W-:-:S03]  /*3880*/  @!P1 IMAD R23, R3, 0x100000, R23 ;  /* 0x0010000003179824 */ /* 0x000fc600078e0217 */
[----:B------:R-:W-:Y:S01]  /*3890*/  @!P1 LEA R27, R26, 0x3ff00000, 0x14 ;  /* 0x3ff000001a1b9811 */ /* 0x000fe200078ea0ff */
[----:B------:R-:W-:-:S06]  /*38a0*/  @!P1 IMAD.MOV.U32 R26, RZ, RZ, RZ ;  /* 0x000000ffff1a9224 */ /* 0x000fcc00078e00ff */
[----:B------:R-:W-:-:S11]  /*38b0*/  @!P1 DMUL R28, R22, R26 ;  /* 0x0000001a161c9228 */ /* 0x000fd60000000000 */
.L_x_45:
[----:B------:R-:W-:Y:S01]  /*38c0*/  DFMA R24, R24, R28, R28 ;  /* 0x0000001c1818722b */ /* 0x000fe2000000001c */
[----:B------:R-:W-:Y:S01]  /*38d0*/  IMAD.MOV.U32 R61, RZ, RZ, 0x0 ;  /* 0x00000000ff3d7424 */ /* 0x000fe200078e00ff */
[----:B------:R-:W-:-:S08]  /*38e0*/  DSETP.NEU.AND P0, PT, |R28|, +INF , PT ;  /* 0x7ff000001c00742a */ /* 0x000fd00003f0d200 */
[----:B------:R-:W-:Y:S02]  /*38f0*/  FSEL R22, R28, R24, !P0 ;  /* 0x000000181c167208 */ /* 0x000fe40004000000 */
[----:B------:R-:W-:Y:S01]  /*3900*/  FSEL R23, R29, R25, !P0 ;  /* 0x000000191d177208 */ /* 0x000fe20004000000 */
[----:B------:R-:W-:Y:S06]  /*3910*/  RET.REL.NODEC R60 `(_Z17Duffing_PoincareZPdS_PKdS1_S1_S1_S1_S1_S1_dj) ;  /* 0xffffffc43cb87950 */ /* 0x000fec0003c3ffff */
        .type           $_Z17Duffing_PoincareZPdS_PKdS1_S1_S1_S1_S1_S1_dj$__internal_trig_reduction_slowpathd,@function
        .size           $_Z17Duffing_PoincareZPdS_PKdS1_S1_S1_S1_S1_S1_dj$__internal_trig_reduction_slowpathd,(.L_x_56 - $_Z17Duffing_PoincareZPdS_PKdS1_S1_S1_S1_S1_S1_dj$__internal_trig_reduction_slowpathd)
$_Z17Duffing_PoincareZPdS_PKdS1_S1_S1_S1_S1_S1_dj$__internal_trig_reduction_slowpathd:
[--C-:B------:R-:W-:Y:S01]  /*3920*/  SHF.R.U32.HI R57, RZ, 0x14, R31.reuse ;  /* 0x00000014ff397819 */ /* 0x100fe2000001161f */
[----:B------:R-:W-:Y:S02]  /*3930*/  IMAD.MOV.U32 R22, RZ, RZ, R30 ;  /* 0x000000ffff167224 */ /* 0x000fe400078e001e */
[----:B------:R-:W-:Y:S01]  /*3940*/  IMAD.MOV.U32 R23, RZ, RZ, R31 ;  /* 0x000000ffff177224 */ /* 0x000fe200078e001f */
[----:B------:R-:W-:Y:S01]  /*3950*/  LOP3.LUT R3, R57, 0x7ff, RZ, 0xc0, !PT ;  /* 0x000007ff39037812 */ /* 0x000fe200078ec0ff */
[----:B------:R-:W-:-:S03]  /*3960*/  IMAD.MOV.U32 R20, RZ, RZ, RZ ;  /* 0x000000ffff147224 */ /* 0x000fc600078e00ff */
[----:B------:R-:W-:-:S13]  /*3970*/  ISETP.NE.AND P0, PT, R3, 0x7ff, PT ;  /* 0x000007ff0300780c */ /* 0x000fda0003f05270 */
[----:B------:R-:W-:Y:S05]  /*3980*/  @!P0 BRA `(.L_x_46) ;  /* 0x00000008004c8947 */ /* 0x000fea0003800000 */
[----:B------:R-:W-:Y:S01]  /*3990*/  VIADD R20, R3, 0xfffffc00 ;  /* 0xfffffc0003147836 */ /* 0x000fe20000000000 */
[----:B------:R-:W-:Y:S01]  /*39a0*/  BSSY.RECONVERGENT B3, `(.L_x_47) ;  /* 0x0000030000037945 */ /* 0x000fe20003800200 */
[----:B------:R-:W-:-:S03]  /*39b0*/  CS2R R62, SRZ ;  /* 0x00000000003e7805 */ /* 0x000fc6000001ff00 */
[----:B------:R-:W-:Y:S02]  /*39c0*/  SHF.R.U32.HI R3, RZ, 0x6, R20 ;  /* 0x00000006ff037819 */ /* 0x000fe40000011614 */
[----:B------:R-:W-:Y:S01]  /*39d0*/  ISETP.GE.U32.AND P0, PT, R20, 0x80, PT ;  /* 0x000000801400780c */ /* 0x000fe20003f06070 */
[----:B------:R-:W-:Y:S01]  /*39e0*/  VIADD R20, R1, 0x50 ;  /* 0x0000005001147836 */ /* 0x000fe20000000000 */
[C---:B------:R-:W-:Y:S02]  /*39f0*/  IADD3 R24, PT, PT, -R3.reuse, 0x13, RZ ;  /* 0x0000001303187810 */ /* 0x040fe40007ffe1ff */
[----:B------:R-:W-:Y:S02]  /*3a00*/  IADD3 R21, PT, PT, -R3, 0xf, RZ ;  /* 0x0000000f03157810 */ /* 0x000fe40007ffe1ff */
[----:B------:R-:W-:-:S04]  /*3a10*/  SEL R24, R24, 0x12, P0 ;  /* 0x0000001218187807 */ /* 0x000fc80000000000 */
[----:B------:R-:W-:-:S13]  /*3a20*/  ISETP.GE.AND P0, PT, R21, R24, PT ;  /* 0x000000181500720c */ /* 0x000fda0003f06270 */
[----:B------:R-:W-:Y:S05]  /*3a30*/  @P0 BRA `(.L_x_48) ;  /* 0x0000000000980947 */ /* 0x000fea0003800000 */
[----:B------:R-:W0:Y:S01]  /*3a40*/  LDC.64 R58, c[0x0][0x358] ;  /* 0x0000d600ff3a7b82 */ /* 0x000e220000000a00 */
[C---:B------:R-:W-:Y:S01]  /*3a50*/  SHF.L.U64.HI R27, R22.reuse, 0xb, R23 ;  /* 0x0000000b161b7819 */ /* 0x040fe20000010217 */
[----:B------:R-:W-:Y:S01]  /*3a60*/  BSSY.RECONVERGENT B4, `(.L_x_49) ;  /* 0x0000022000047945 */ /* 0x000fe20003800200 */
[----:B------:R-:W-:Y:S01]  /*3a70*/  IMAD.SHL.U32 R25, R22, 0x800, RZ ;  /* 0x0000080016197824 */ /* 0x000fe200078e00ff */
[----:B------:R-:W-:Y:S01]  /*3a80*/  IADD3 R22, PT, PT, RZ, -R3, -R24 ;  /* 0x80000003ff167210 */ /* 0x000fe20007ffe818 */
[----:B------:R-:W-:Y:S01]  /*3a90*/  IMAD.MOV.U32 R23, RZ, RZ, RZ ;  /* 0x000000ffff177224 */ /* 0x000fe200078e00ff */
[----:B------:R-:W-:Y:S02]  /*3aa0*/  LOP3.LUT R27, R27, 0x80000000, RZ, 0xfc, !PT ;  /* 0x800000001b1b7812 */ /* 0x000fe400078efcff */
[----:B------:R-:W-:-:S07]  /*3ab0*/  CS2R R62, SRZ ;  /* 0x00000000003e7805 */ /* 0x000fce000001ff00 */
.L_x_50:
[----:B------:R-:W1:Y:S01]  /*3ac0*/  LDC.64 R60, c[0x4][RZ] ;  /* 0x01000000ff3c7b82 */ /* 0x000e620000000a00 */
[----:B0-----:R-:W-:Y:S02]  /*3ad0*/  R2UR UR8, R58 ;  /* 0x000000003a0872ca */ /* 0x001fe400000e0000 */
[----:B------:R-:W-:Y:S01]  /*3ae0*/  R2UR UR9, R59 ;  /* 0x000000003b0972ca */ /* 0x000fe200000e0000 */
[----:B-1----:R-:W-:-:S12]  /*3af0*/  IMAD.WIDE R60, R21, 0x8, R60 ;  /* 0x00000008153c7825 */ /* 0x002fd800078e023c */
[----:B------:R-:W2:Y:S01]  /*3b00*/  LDG.E.64.CONSTANT R60, desc[UR8][R60.64] ;  /* 0x000000083c3c7981 */ /* 0x000ea2000c1e9b00 */
[----:B------:R-:W-:Y:S02]  /*3b10*/  VIADD R22, R22, 0x1 ;  /* 0x0000000116167836 */ /* 0x000fe40000000000 */
[C---:B------:R-:W-:Y:S02]  /*3b20*/  IMAD R56, R23.reuse, 0x8, R20 ;  /* 0x0000000817387824 */ /* 0x040fe400078e0214 */
[----:B------:R-:W-:Y:S02]  /*3b30*/  VIADD R23, R23, 0x1 ;  /* 0x0000000117177836 */ /* 0x000fe40000000000 */
[----:B------:R-:W-:Y:S02]  /*3b40*/  VIADD R21, R21, 0x1 ;  /* 0x0000000115157836 */ /* 0x000fe40000000000 */
[----:B--2---:R-:W-:-:S04]  /*3b50*/  IMAD.WIDE.U32 R62, P2, R60, R25, R62 ;  /* 0x000000193c3e7225 */ /* 0x004fc8000784003e */
[----:B------:R-:W-:Y:S02]  /*3b60*/  IMAD R26, R60, R27, RZ ;  /* 0x0000001b3c1a7224 */ /* 0x000fe400078e02ff */
[C---:B------:R-:W-:Y:S02]  /*3b70*/  IMAD R29, R61.reuse, R25, RZ ;  /* 0x000000193d1d7224 */ /* 0x040fe400078e02ff */
[----:B------:R-:W-:Y:S01]  /*3b80*/  IMAD R30, R61, R27, RZ ;  /* 0x0000001b3d1e7224 */ /* 0x000fe200078e02ff */
[----:B------:R-:W-:-:S04]  /*3b90*/  IADD3 R26, P0, PT, R26, R63, RZ ;  /* 0x0000003f1a1a7210 */ /* 0x000fc80007f1e0ff */
[----:B------:R-:W-:Y:S01]  /*3ba0*/  IADD3 R63, P1, PT, R29, R26, RZ ;  /* 0x0000001a1d3f7210 */ /* 0x000fe20007f3e0ff */
[----:B------:R-:W-:-:S04]  /*3bb0*/  IMAD.HI.U32 R29, R60, R27, RZ ;  /* 0x0000001b3c1d7227 */ /* 0x000fc800078e00ff */
[----:B------:R-:W-:Y:S01]  /*3bc0*/  IMAD.X R29, RZ, RZ, R29, P2 ;  /* 0x000000ffff1d7224 */ /* 0x000fe200010e061d */
[----:B------:R0:W-:Y:S01]  /*3bd0*/  STL.64 [R56], R62 ;  /* 0x0000003e38007387 */ /* 0x0001e20000100a00 */
[----:B------:R-:W-:-:S05]  /*3be0*/  IMAD.HI.U32 R26, R61, R25, RZ ;  /* 0x000000193d1a7227 */ /* 0x000fca00078e00ff */
[----:B------:R-:W-:Y:S01]  /*3bf0*/  IADD3.X R29, P0, PT, R26, R29, RZ, P0, !PT ;  /* 0x0000001d1a1d7210 */ /* 0x000fe2000071e4ff */
[----:B------:R-:W-:-:S03]  /*3c00*/  IMAD.HI.U32 R26, R61, R27, RZ ;  /* 0x0000001b3d1a7227 */ /* 0x000fc600078e00ff */
[----:B------:R-:W-:Y:S01]  /*3c10*/  IADD3.X R30, P1, PT, R30, R29, RZ, P1, !PT ;  /* 0x0000001d1e1e7210 */ /* 0x000fe20000f3e4ff */
[----:B------:R-:W-:Y:S01]  /*3c20*/  IMAD.X R26, RZ, RZ, R26, P0 ;  /* 0x000000ffff1a7224 */ /* 0x000fe200000e061a */
[----:B------:R-:W-:-:S03]  /*3c30*/  ISETP.NE.AND P0, PT, R22, -0xf, PT ;  /* 0xfffffff11600780c */ /* 0x000fc60003f05270 */
[----:B------:R-:W-:Y:S02]  /*3c40*/  IMAD.X R29, RZ, RZ, R26, P1 ;  /* 0x000000ffff1d7224 */ /* 0x000fe400008e061a */
[----:B0-----:R-:W-:Y:S02]  /*3c50*/  IMAD.MOV.U32 R62, RZ, RZ, R30 ;  /* 0x000000ffff3e7224 */ /* 0x001fe400078e001e */
[----:B------:R-:W-:-:S06]  /*3c60*/  IMAD.MOV.U32 R63, RZ, RZ, R29 ;  /* 0x000000ffff3f7224 */ /* 0x000fcc00078e001d */
[----:B------:R-:W-:Y:S05]  /*3c70*/  @P0 BRA `(.L_x_50) ;  /* 0xfffffffc00900947 */ /* 0x000fea000383ffff */
[----:B------:R-:W-:Y:S05]  /*3c80*/  BSYNC.RECONVERGENT B4 ;  /* 0x0000000000047941 */ /* 0x000fea0003800200 */
.L_x_49:
[----:B------:R-:W-:-:S07]  /*3c90*/  IMAD.MOV.U32 R21, RZ, RZ, R24 ;  /* 0x000000ffff157224 */ /* 0x000fce00078e0018 */
.L_x_48:
[----:B------:R-:W-:Y:S05]  /*3ca0*/  BSYNC.RECONVERGENT B3 ;  /* 0x0000000000037941 */ /* 0x000fea0003800200 */
.L_x_47:
[----:B------:R-:W-:Y:S01]  /*3cb0*/  LOP3.LUT P0, R57, R57, 0x3f, RZ, 0xc0, !PT ;  /* 0x0000003f39397812 */ /* 0x000fe2000780c0ff */
[----:B------:R-:W-:-:S04]  /*3cc0*/  IMAD.IADD R59, R3, 0x1, R21 ;  /* 0x00000001033b7824 */ /* 0x000fc800078e0215 */
[----:B------:R-:W-:-:S05]  /*3cd0*/  IMAD.U32 R59, R59, 0x8, R20 ;  /* 0x000000083b3b7824 */ /* 0x000fca00078e0014 */
[----:B------:R0:W-:Y:S04]  /*3ce0*/  STL.64 [R59+-0x78], R62 ;  /* 0xffff883e3b007387 */ /* 0x0001e80000100a00 */
[----:B------:R-:W2:Y:S04]  /*3cf0*/  @P0 LDL.64 R24, [R1+0x58] ;  /* 0x0000580001180983 */ /* 0x000ea80000100a00 */
[----:B------:R-:W3:Y:S04]  /*3d00*/  LDL.64 R22, [R1+0x60] ;  /* 0x0000600001167983 */ /* 0x000ee80000100a00 */
[----:B------:R-:W4:Y:S01]  /*3d10*/  LDL.64 R20, [R1+0x68] ;  /* 0x0000680001147983 */ /* 0x000f220000100a00 */
[----:B------:R-:W-:Y:S01]  /*3d20*/  BSSY.RECONVERGENT B3, `(.L_x_51) ;  /* 0x0000035000037945 */ /* 0x000fe20003800200 */
[----:B--2---:R-:W-:-:S02]  /*3d30*/  @P0 SHF.R.U64 R27, R24, 0x1, R25 ;  /* 0x00000001181b0819 */ /* 0x004fc40000001219 */
[----:B------:R-:W-:Y:S02]  /*3d40*/  @P0 SHF.R.U32.HI R29, RZ, 0x1, R25 ;  /* 0x00000001ff1d0819 */ /* 0x000fe40000011619 */
[----:B------:R-:W-:Y:S02]  /*3d50*/  @P0 LOP3.LUT R24, R57, 0x3f, RZ, 0x3c, !PT ;  /* 0x0000003f39180812 */ /* 0x000fe400078e3cff */
[CC--:B---3--:R-:W-:Y:S02]  /*3d60*/  @P0 SHF.L.U32 R26, R22.reuse, R57.reuse, RZ ;  /* 0x00000039161a0219 */ /* 0x0c8fe400000006ff */
[----:B------:R-:W-:Y:S02]  /*3d70*/  @P0 SHF.R.U64 R27, R27, R24, R29 ;  /* 0x000000181b1b0219 */ /* 0x000fe4000000121d */
[C-C-:B------:R-:W-:Y:S02]  /*3d80*/  @P0 SHF.R.U64 R25, R22.reuse, 0x1, R23.reuse ;  /* 0x0000000116190819 */ /* 0x140fe40000001217 */
[----:B------:R-:W-:-:S02]  /*3d90*/  @P0 SHF.L.U64.HI R3, R22, R57, R23 ;  /* 0x0000003916030219 */ /* 0x000fc40000010217 */
[----:B------:R-:W-:Y:S02]  /*3da0*/  @P0 LOP3.LUT R22, R26, R27, RZ, 0xfc, !PT ;  /* 0x0000001b1a160212 */ /* 0x000fe400078efcff */
[----:B------:R-:W-:Y:S02]  /*3db0*/  @P0 SHF.R.U32.HI R27, RZ, 0x1, R23 ;  /* 0x00000001ff1b0819 */ /* 0x000fe40000011617 */
[-C--:B------:R-:W-:Y:S02]  /*3dc0*/  @P0 SHF.R.U32.HI R26, RZ, R24.reuse, R29 ;  /* 0x00000018ff1a0219 */ /* 0x080fe4000001161d */
[----:B------:R-:W-:Y:S02]  /*3dd0*/  @P0 SHF.R.U64 R25, R25, R24, R27 ;  /* 0x0000001819190219 */ /* 0x000fe4000000121b */
[----:B----4-:R-:W-:Y:S02]  /*3de0*/  @P0 SHF.L.U32 R30, R20, R57, RZ ;  /* 0x00000039141e0219 */ /* 0x010fe400000006ff */
[----:B------:R-:W-:-:S02]  /*3df0*/  @P0 LOP3.LUT R23, R3, R26, RZ, 0xfc, !PT ;  /* 0x0000001a03170212 */ /* 0x000fc400078efcff */
[----:B------:R-:W-:Y:S01]  /*3e00*/  @P0 SHF.R.U32.HI R26, RZ, R24, R27 ;  /* 0x00000018ff1a0219 */ /* 0x000fe2000001161b */
[----:B------:R-:W-:Y:S01]  /*3e10*/  IMAD.SHL.U32 R24, R22, 0x4, RZ ;  /* 0x0000000416187824 */ /* 0x000fe200078e00ff */
[----:B------:R-:W-:Y:S02]  /*3e20*/  @P0 SHF.L.U64.HI R57, R20, R57, R21 ;  /* 0x0000003914390219 */ /* 0x000fe40000010215 */
[----:B------:R-:W-:Y:S02]  /*3e30*/  @P0 LOP3.LUT R20, R30, R25, RZ, 0xfc, !PT ;  /* 0x000000191e140212 */ /* 0x000fe400078efcff */
[----:B------:R-:W-:Y:S02]  /*3e40*/  SHF.L.U64.HI R22, R22, 0x2, R23 ;  /* 0x0000000216167819 */ /* 0x000fe40000010217 */
[----:B------:R-:W-:Y:S02]  /*3e50*/  @P0 LOP3.LUT R21, R57, R26, RZ, 0xfc, !PT ;  /* 0x0000001a39150212 */ /* 0x000fe400078efcff */
[----:B------:R-:W-:-:S02]  /*3e60*/  SHF.L.W.U32.HI R23, R23, 0x2, R20 ;  /* 0x0000000217177819 */ /* 0x000fc40000010e14 */
[----:B------:R-:W-:Y:S02]  /*3e70*/  IADD3 RZ, P0, PT, RZ, -R24, RZ ;  /* 0x80000018ffff7210 */ /* 0x000fe40007f1e0ff */
[----:B------:R-:W-:Y:S02]  /*3e80*/  LOP3.LUT R25, RZ, R22, RZ, 0x33, !PT ;  /* 0x00000016ff197212 */ /* 0x000fe400078e33ff */
[----:B------:R-:W-:Y:S02]  /*3e90*/  SHF.L.W.U32.HI R20, R20, 0x2, R21 ;  /* 0x0000000214147819 */ /* 0x000fe40000010e15 */
[----:B------:R-:W-:Y:S02]  /*3ea0*/  LOP3.LUT R3, RZ, R23, RZ, 0x33, !PT ;  /* 0x00000017ff037212 */ /* 0x000fe400078e33ff */
[----:B------:R-:W-:Y:S02]  /*3eb0*/  IADD3.X R25, P0, PT, RZ, R25, RZ, P0, !PT ;  /* 0x00000019ff197210 */ /* 0x000fe4000071e4ff */
[----:B------:R-:W-:-:S02]  /*3ec0*/  LOP3.LUT R26, RZ, R20, RZ, 0x33, !PT ;  /* 0x00000014ff1a7212 */ /* 0x000fc400078e33ff */
[----:B------:R-:W-:Y:S02]  /*3ed0*/  IADD3.X R30, P1, PT, RZ, R3, RZ, P0, !PT ;  /* 0x00000003ff1e7210 */ /* 0x000fe4000073e4ff */
[----:B------:R-:W-:-:S03]  /*3ee0*/  ISETP.GT.U32.AND P2, PT, R23, -0x1, PT ;  /* 0xffffffff1700780c */ /* 0x000fc60003f44070 */
[----:B------:R-:W-:Y:S01]  /*3ef0*/  IMAD.X R3, RZ, RZ, R26, P1 ;  /* 0x000000ffff037224 */ /* 0x000fe200008e061a */
[----:B------:R-:W-:-:S04]  /*3f00*/  ISETP.GT.AND.EX P0, PT, R20, -0x1, PT, P2 ;  /* 0xffffffff1400780c */ /* 0x000fc80003f04320 */
[----:B------:R-:W-:Y:S02]  /*3f10*/  SEL R3, R20, R3, P0 ;  /* 0x0000000314037207 */ /* 0x000fe40000000000 */
[----:B------:R-:W-:Y:S02]  /*3f20*/  SEL R30, R23, R30, P0 ;  /* 0x0000001e171e7207 */ /* 0x000fe40000000000 */
[----:B------:R-:W-:Y:S02]  /*3f30*/  ISETP.NE.U32.AND P1, PT, R3, RZ, PT ;  /* 0x000000ff0300720c */ /* 0x000fe40003f25070 */
[----:B------:R-:W-:Y:S02]  /*3f40*/  SEL R25, R22, R25, P0 ;  /* 0x0000001916197207 */ /* 0x000fe40000000000 */
[----:B------:R-:W-:Y:S01]  /*3f50*/  SEL R23, R30, R3, !P1 ;  /* 0x000000031e177207 */ /* 0x000fe20004800000 */
[----:B------:R-:W-:-:S05]  /*3f60*/  @!P0 IMAD.MOV R24, RZ, RZ, -R24 ;  /* 0x000000ffff188224 */ /* 0x000fca00078e0a18 */
[----:B------:R-:W1:Y:S02]  /*3f70*/  FLO.U32 R23, R23 ;  /* 0x0000001700177300 */ /* 0x000e6400000e0000 */
[C---:B-1----:R-:W-:Y:S02]  /*3f80*/  IADD3 R27, PT, PT, -R23.reuse, 0x1f, RZ ;  /* 0x0000001f171b7810 */ /* 0x042fe40007ffe1ff */
[----:B------:R-:W-:-:S03]  /*3f90*/  IADD3 R26, PT, PT, -R23, 0x3f, RZ ;  /* 0x0000003f171a7810 */ /* 0x000fc60007ffe1ff */
[----:B------:R-:W-:-:S05]  /*3fa0*/  @P1 IMAD.MOV R26, RZ, RZ, R27 ;  /* 0x000000ffff1a1224 */ /* 0x000fca00078e021b */
[----:B------:R-:W-:-:S13]  /*3fb0*/  ISETP.NE.AND P1, PT, R26, RZ, PT ;  /* 0x000000ff1a00720c */ /* 0x000fda0003f25270 */
[----:B0-----:R-:W-:Y:S05]  /*3fc0*/  @!P1 BRA `(.L_x_52) ;  /* 0x0000000000289947 */ /* 0x001fea0003800000 */
[----:B------:R-:W-:Y:S02]  /*3fd0*/  LOP3.LUT R23, R26, 0x3f, RZ, 0xc0, !PT ;  /* 0x0000003f1a177812 */ /* 0x000fe400078ec0ff */
[----:B------:R-:W-:Y:S02]  /*3fe0*/  SHF.R.U64 R24, R24, 0x1, R25 ;  /* 0x0000000118187819 */ /* 0x000fe40000001219 */
[CC--:B------:R-:W-:Y:S02]  /*3ff0*/  SHF.L.U64.HI R3, R30.reuse, R23.reuse, R3 ;  /* 0x000000171e037219 */ /* 0x0c0fe40000010203 */
[----:B------:R-:W-:Y:S02]  /*4000*/  SHF.L.U32 R30, R30, R23, RZ ;  /* 0x000000171e1e7219 */ /* 0x000fe400000006ff */
[----:B------:R-:W-:Y:S02]  /*4010*/  SHF.R.U32.HI R22, RZ, 0x1, R25 ;  /* 0x00000001ff167819 */ /* 0x000fe40000011619 */
[----:B------:R-:W-:-:S04]  /*4020*/  LOP3.LUT R23, R26, 0x3f, RZ, 0xc, !PT ;  /* 0x0000003f1a177812 */ /* 0x000fc800078e0cff */
[-CC-:B------:R-:W-:Y:S02]  /*4030*/  SHF.R.U64 R25, R24, R23.reuse, R22.reuse ;  /* 0x0000001718197219 */ /* 0x180fe40000001216 */
[----:B------:R-:W-:Y:S02]  /*4040*/  SHF.R.U32.HI R22, RZ, R23, R22 ;  /* 0x00000017ff167219 */ /* 0x000fe40000011616 */
[----:B------:R-:W-:Y:S02]  /*4050*/  LOP3.LUT R30, R30, R25, RZ, 0xfc, !PT ;  /* 0x000000191e1e7212 */ /* 0x000fe400078efcff */
[----:B------:R-:W-:-:S07]  /*4060*/  LOP3.LUT R3, R3, R22, RZ, 0xfc, !PT ;  /* 0x0000001603037212 */ /* 0x000fce00078efcff */
.L_x_52:
[----:B------:R-:W-:Y:S05]  /*4070*/  BSYNC.RECONVERGENT B3 ;  /* 0x0000000000037941 */ /* 0x000fea0003800200 */
.L_x_51:
[----:B------:R-:W-:Y:S01]  /*4080*/  IMAD.WIDE.U32 R24, R30, 0x2168c235, RZ ;  /* 0x2168c2351e187825 */ /* 0x000fe200078e00ff */
[----:B------:R-:W-:-:S03]  /*4090*/  SHF.R.U32.HI R21, RZ, 0x1e, R21 ;  /* 0x0000001eff157819 */ /* 0x000fc60000011615 */
[----:B------:R-:W-:Y:S01]  /*40a0*/  IMAD.MOV.U32 R22, RZ, RZ, R25 ;  /* 0x000000ffff167224 */ /* 0x000fe200078e0019 */
[----:B------:R-:W-:Y:S01]  /*40b0*/  IADD3 RZ, P1, PT, R24, R24, RZ ;  /* 0x0000001818ff7210 */ /* 0x000fe20007f3e0ff */
[----:B------:R-:W-:Y:S01]  /*40c0*/  IMAD.MOV.U32 R23, RZ, RZ, RZ ;  /* 0x000000ffff177224 */ /* 0x000fe200078e00ff */
[----:B------:R-:W-:Y:S01]  /*40d0*/  LEA.HI R20, R20, R21, RZ, 0x1 ;  /* 0x0000001514147211 */ /* 0x000fe200078f08ff */
[----:B------:R-:W-:-:S04]  /*40e0*/  IMAD.HI.U32 R25, R3, -0x36f0255e, RZ ;  /* 0xc90fdaa203197827 */ /* 0x000fc800078e00ff */
[----:B------:R-:W-:-:S04]  /*40f0*/  IMAD.WIDE.U32 R22, R30, -0x36f0255e, R22 ;  /* 0xc90fdaa21e167825 */ /* 0x000fc800078e0016 */
[----:B------:R-:W-:-:S04]  /*4100*/  IMAD.WIDE.U32 R22, P2, R3, 0x2168c235, R22 ;  /* 0x2168c23503167825 */ /* 0x000fc80007840016 */
[----:B------:R-:W-:Y:S01]  /*4110*/  IMAD R3, R3, -0x36f0255e, RZ ;  /* 0xc90fdaa203037824 */ /* 0x000fe200078e02ff */
[----:B------:R-:W-:Y:S01]  /*4120*/  IADD3.X RZ, P1, PT, R22, R22, RZ, P1, !PT ;  /* 0x0000001616ff7210 */ /* 0x000fe20000f3e4ff */
[----:B------:R-:W-:-:S03]  /*4130*/  IMAD.X R25, RZ, RZ, R25, P2 ;  /* 0x000000ffff197224 */ /* 0x000fc600010e0619 */
[----:B------:R-:W-:-:S04]  /*4140*/  IADD3 R3, P2, PT, R3, R23, RZ ;  /* 0x0000001703037210 */ /* 0x000fc80007f5e0ff */
[C---:B------:R-:W-:Y:S01]  /*4150*/  ISETP.GT.U32.AND P3, PT, R3.reuse, RZ, PT ;  /* 0x000000ff0300720c */ /* 0x040fe20003f64070 */
[----:B------:R-:W-:Y:S01]  /*4160*/  IMAD.X R25, RZ, RZ, R25, P2 ;  /* 0x000000ffff197224 */ /* 0x000fe200010e0619 */
[----:B------:R-:W-:-:S04]  /*4170*/  IADD3.X R22, P2, PT, R3, R3, RZ, P1, !PT ;  /* 0x0000000303167210 */ /* 0x000fc80000f5e4ff */
[C---:B------:R-:W-:Y:S01]  /*4180*/  ISETP.GT.AND.EX P1, PT, R25.reuse, RZ, PT, P3 ;  /* 0x000000ff1900720c */ /* 0x040fe20003f24330 */
[----:B------:R-:W-:-:S03]  /*4190*/  IMAD.X R24, R25, 0x1, R25, P2 ;  /* 0x0000000119187824 */ /* 0x000fc600010e0619 */
[----:B------:R-:W-:Y:S02]  /*41a0*/  SEL R22, R22, R3, P1 ;  /* 0x0000000316167207 */ /* 0x000fe40000800000 */
[----:B------:R-:W-:Y:S02]  /*41b0*/  SEL R3, R24, R25, P1 ;  /* 0x0000001918037207 */ /* 0x000fe40000800000 */
[----:B------:R-:W-:Y:S02]  /*41c0*/  IADD3 R22, P2, PT, R22, 0x1, RZ ;  /* 0x0000000116167810 */ /* 0x000fe40007f5e0ff */
[----:B------:R-:W-:Y:S02]  /*41d0*/  SEL R25, RZ, 0xffffffff, !P1 ;  /* 0xffffffffff197807 */ /* 0x000fe40004800000 */
[----:B------:R-:W-:Y:S01]  /*41e0*/  LOP3.LUT P1, R23, R31, 0x80000000, RZ, 0xc0, !PT ;  /* 0x800000001f177812 */ /* 0x000fe2000782c0ff */
[----:B------:R-:W-:Y:S02]  /*41f0*/  IMAD.X R3, RZ, RZ, R3, P2 ;  /* 0x000000ffff037224 */ /* 0x000fe400010e0603 */
[----:B------:R-:W-:Y:S01]  /*4200*/  IMAD.IADD R24, R25, 0x1, -R26 ;  /* 0x0000000119187824 */ /* 0x000fe200078e0a1a */
[----:B------:R-:W-:-:S02]  /*4210*/  @!P0 LOP3.LUT R23, R23, 0x80000000, RZ, 0x3c, !PT ;  /* 0x8000000017178812 */ /* 0x000fc400078e3cff */
[----:B------:R-:W-:Y:S01]  /*4220*/  SHF.R.U64 R22, R22, 0xa, R3 ;  /* 0x0000000a16167819 */ /* 0x000fe20000001203 */
[----:B------:R-:W-:-:S03]  /*4230*/  IMAD.SHL.U32 R24, R24, 0x100000, RZ ;  /* 0x0010000018187824 */ /* 0x000fc600078e00ff */
[----:B------:R-:W-:-:S03]  /*4240*/  IADD3 R22, P2, PT, R22, 0x1, RZ ;  /* 0x0000000116167810 */ /* 0x000fc60007f5e0ff */
[----:B------:R-:W-:Y:S01]  /*4250*/  @P1 IMAD.MOV R20, RZ, RZ, -R20 ;  /* 0x000000ffff141224 */ /* 0x000fe200078e0a14 */
[----:B------:R-:W-:-:S04]  /*4260*/  LEA.HI.X R3, R3, RZ, RZ, 0x16, P2 ;  /* 0x000000ff03037211 */ /* 0x000fc800010fb4ff */
[--C-:B------:R-:W-:Y:S02]  /*4270*/  SHF.R.U64 R22, R22, 0x1, R3.reuse ;  /* 0x0000000116167819 */ /* 0x100fe40000001203 */
[----:B------:R-:W-:Y:S02]  /*4280*/  SHF.R.U32.HI R3, RZ, 0x1, R3 ;  /* 0x00000001ff037819 */ /* 0x000fe40000011603 */
[----:B------:R-:W-:-:S04]  /*4290*/  IADD3 R22, P2, P3, RZ, RZ, R22 ;  /* 0x000000ffff167210 */ /* 0x000fc80007b5e016 */
[----:B------:R-:W-:-:S04]  /*42a0*/  IADD3.X R24, PT, PT, R24, 0x3fe00000, R3, P2, P3 ;  /* 0x3fe0000018187810 */ /* 0x000fc800017e6403 */
[----:B------:R-:W-:-:S07]  /*42b0*/  LOP3.LUT R23, R24, R23, RZ, 0xfc, !PT ;  /* 0x0000001718177212 */ /* 0x000fce00078efcff */
.L_x_46:
[----:B------:R-:W-:Y:S02]  /*42c0*/  IMAD.MOV.U32 R29, RZ, RZ, 0x0 ;  /* 0x00000000ff1d7424 */ /* 0x000fe400078e00ff */
[----:B------:R-:W-:Y:S02]  /*42d0*/  IMAD.MOV.U32 R3, RZ, RZ, R20 ;  /* 0x000000ffff037224 */ /* 0x000fe400078e0014 */
[----:B------:R-:W-:Y:S05]  /*42e0*/  RET.REL.NODEC R28 `(_Z17Duffing_PoincareZPdS_PKdS1_S1_S1_S1_S1_S1_dj) ;  /* 0xffffffbc1c447950 */ /* 0x000fea0003c3ffff */
.L_x_53:
[----:B------:R-:W-:-:S00]  /*42f0*/  BRA `(.L_x_53) ;  /* 0xfffffffc00fc7947 */ /* 0x000fc0000383ffff */
[----:B------:R-:W-:-:S00]  /*4300*/  NOP ;  /* 0x0000000000007918 */ /* 0x000fc00000000000 */
[----:B------:R-:W-:-:S00]  /*4310*/  NOP ;  /* 0x0000000000007918 */ /* 0x000fc00000000000 */
[----:B------:R-:W-:-:S00]  /*4320*/  NOP ;  /* 0x0000000000007918 */ /* 0x000fc00000000000 */
[----:B------:R-:W-:-:S00]  /*4330*/  NOP ;  /* 0x0000000000007918 */ /* 0x000fc00000000000 */
[----:B------:R-:W-:-:S00]  /*4340*/  NOP ;  /* 0x0000000000007918 */ /* 0x000fc00000000000 */
[----:B------:R-:W-:-:S00]  /*4350*/  NOP ;  /* 0x0000000000007918 */ /* 0x000fc00000000000 */
[----:B------:R-:W-:-:S00]  /*4360*/  NOP ;  /* 0x0000000000007918 */ /* 0x000fc00000000000 */
[----:B------:R-:W-:-:S00]  /*4370*/  NOP ;  /* 0x0000000000007918 */ /* 0x000fc00000000000 */
.L_x_56:


//--------------------- .nv.global.init           --------------------------
	.section	.nv.global.init,"aw",@progbits
	.align	16
.nv.global.init:
	.type		__cudart_sin_cos_coeffs,@object
	.size		__cudart_sin_cos_coeffs,(__cudart_i2opi_d - __cudart_sin_cos_coeffs)
__cudart_sin_cos_coeffs:
        /*0000*/ 	.byte	0x46, 0xd2, 0xb0, 0x2c, 0xf1, 0xe5, 0x5a, 0xbe, 0x92, 0xe3, 0xac, 0x69, 0xe3, 0x1d, 0xc7, 0x3e
        /*0010*/ 	.byte	0xa1, 0x62, 0xdb, 0x19, 0xa0, 0x01, 0x2a, 0xbf, 0x18, 0x08, 0x11, 0x11, 0x11, 0x11, 0x81, 0x3f
        /*0020*/ 	.byte	0x54, 0x55, 0x55, 0x55, 0x55, 0x55, 0xc5, 0xbf, 0x00, 0x00, 0x00, 0x00, 0x00, 0x00, 0x00, 0x00
        /*0030*/ 	.byte	0x00, 0x00, 0x00, 0x00, 0x00, 0x00, 0x00, 0x00, 0x64, 0x81, 0xfd, 0x20, 0x83, 0xff, 0xa8, 0xbd
        /*0040*/ 	.byte	0x28, 0x85, 0xef, 0xc1, 0xa7, 0xee, 0x21, 0x3e, 0xd9, 0xe6, 0x06, 0x8e, 0x4f, 0x7e, 0x92, 0xbe
        /*0050*/ 	.byte	0xe9, 0xbc, 0xdd, 0x19, 0xa0, 0x01, 0xfa, 0x3e, 0x47, 0x5d, 0xc1, 0x16, 0x6c, 0xc1, 0x56, 0xbf
        /*0060*/ 	.byte	0x51, 0x55, 0x55, 0x55, 0x55, 0x55, 0xa5, 0x3f, 0x00, 0x00, 0x00, 0x00, 0x00, 0x00, 0xe0, 0xbf
        /*0070*/ 	.byte	0x00, 0x00, 0x00, 0x00, 0x00, 0x00, 0xf0, 0x3f, 0x00, 0x00, 0x00, 0x00, 0x00, 0x00, 0x00, 0x00
	.type		__cudart_i2opi_d,@object
	.size		__cudart_i2opi_d,(.L_0 - __cudart_i2opi_d)
__cudart_i2opi_d:
        /* <DEDUP_REMOVED lines=9> */
.L_0:


//--------------------- .nv.shared.reserved.0     --------------------------
	.section	.nv.shared.reserved.0,"aw",@nobits
	.weak		__nv_reservedSMEM_offset_0_alias
	.size		__nv_reservedSMEM_offset_0_alias, 0, 64
	.other		__nv_reservedSMEM_offset_0_alias,@"STO_CUDA_RESERVED_SHARED STV_DEFAULT"
__nv_reservedSMEM_offset_0_alias:
	.zero		0
	.zero		64


//--------------------- .nv.constant0._Z17Duffing_PoincareZPdS_PKdS1_S1_S1_S1_S1_S1_dj --------------------------
	.section	.nv.constant0._Z17Duffing_PoincareZPdS_PKdS1_S1_S1_S1_S1_S1_dj,"a",@progbits
	.sectionflags	@""
	.align	4
.nv.constant0._Z17Duffing_PoincareZPdS_PKdS1_S1_S1_S1_S1_S1_dj:
	.zero		980


//--------------------- SYMBOLS --------------------------

	.type		.nv.reservedSmem.offset0,@object
	.size		.nv.reservedSmem.offset0,0x4
